//
// Generated by NVIDIA NVVM Compiler
//
// Compiler Build ID: CL-36424714
// Cuda compilation tools, release 13.0, V13.0.88
// Based on NVVM 20.0.0
//

.version 9.0
.target sm_100
.address_size 64

	// .globl	_Z7sigmoidiPKfPf

.visible .entry _Z7sigmoidiPKfPf(
	.param .u32 _Z7sigmoidiPKfPf_param_0,
	.param .u64 .ptr .align 1 _Z7sigmoidiPKfPf_param_1,
	.param .u64 .ptr .align 1 _Z7sigmoidiPKfPf_param_2
)
{
	.reg .pred 	%p<7>;
	.reg .b32 	%r<41>;
	.reg .b32 	%f<65>;
	.reg .b64 	%rd<18>;

	ld.param.u32 	%r12, [_Z7sigmoidiPKfPf_param_0];
	ld.param.u64 	%rd3, [_Z7sigmoidiPKfPf_param_1];
	ld.param.u64 	%rd4, [_Z7sigmoidiPKfPf_param_2];
	cvta.to.global.u64 	%rd1, %rd4;
	cvta.to.global.u64 	%rd2, %rd3;
	mov.u32 	%r13, %ntid.x;
	mov.u32 	%r14, %nctaid.x;
	mul.lo.s32 	%r1, %r13, %r14;
	mov.u32 	%r15, %ctaid.x;
	mov.u32 	%r16, %tid.x;
	mad.lo.s32 	%r39, %r15, %r13, %r16;
	setp.ge.s32 	%p1, %r39, %r12;
	@%p1 bra 	$L__BB0_7;
	add.s32 	%r17, %r39, %r1;
	max.s32 	%r18, %r12, %r17;
	setp.lt.s32 	%p2, %r17, %r12;
	selp.u32 	%r19, 1, 0, %p2;
	add.s32 	%r20, %r17, %r19;
	sub.s32 	%r21, %r18, %r20;
	div.u32 	%r22, %r21, %r1;
	add.s32 	%r3, %r22, %r19;
	and.b32  	%r23, %r3, 3;
	setp.eq.s32 	%p3, %r23, 3;
	@%p3 bra 	$L__BB0_4;
	add.s32 	%r24, %r3, 1;
	and.b32  	%r25, %r24, 3;
	neg.s32 	%r37, %r25;
$L__BB0_3:
	.pragma "nounroll";
	mul.wide.s32 	%rd5, %r39, 4;
	add.s64 	%rd6, %rd1, %rd5;
	add.s64 	%rd7, %rd2, %rd5;
	ld.global.nc.f32 	%f1, [%rd7];
	fma.rn.f32 	%f2, %f1, 0fBBBB989D, 0f3F000000;
	cvt.sat.f32.f32 	%f3, %f2;
	mov.f32 	%f4, 0f4B400001;
	mov.f32 	%f5, 0f437C0000;
	fma.rm.f32 	%f6, %f3, %f5, %f4;
	add.f32 	%f7, %f6, 0fCB40007F;
	neg.f32 	%f8, %f7;
	fma.rn.f32 	%f9, %f1, 0fBFB8AA3B, %f8;
	fma.rn.f32 	%f10, %f1, 0fB2A57060, %f9;
	mov.b32 	%r26, %f6;
	shl.b32 	%r27, %r26, 23;
	mov.b32 	%f11, %r27;
	ex2.approx.ftz.f32 	%f12, %f10;
	fma.rn.f32 	%f13, %f12, %f11, 0f3F800000;
	rcp.rn.f32 	%f14, %f13;
	st.global.f32 	[%rd6], %f14;
	add.s32 	%r39, %r39, %r1;
	add.s32 	%r37, %r37, 1;
	setp.ne.s32 	%p4, %r37, 0;
	@%p4 bra 	$L__BB0_3;
$L__BB0_4:
	setp.lt.u32 	%p5, %r3, 3;
	@%p5 bra 	$L__BB0_7;
	mul.wide.s32 	%rd11, %r1, 4;
	shl.b32 	%r36, %r1, 2;
$L__BB0_6:
	mul.wide.s32 	%rd8, %r39, 4;
	add.s64 	%rd9, %rd2, %rd8;
	ld.global.nc.f32 	%f15, [%rd9];
	fma.rn.f32 	%f16, %f15, 0fBBBB989D, 0f3F000000;
	cvt.sat.f32.f32 	%f17, %f16;
	mov.f32 	%f18, 0f4B400001;
	mov.f32 	%f19, 0f437C0000;
	fma.rm.f32 	%f20, %f17, %f19, %f18;
	add.f32 	%f21, %f20, 0fCB40007F;
	neg.f32 	%f22, %f21;
	fma.rn.f32 	%f23, %f15, 0fBFB8AA3B, %f22;
	fma.rn.f32 	%f24, %f15, 0fB2A57060, %f23;
	mov.b32 	%r28, %f20;
	shl.b32 	%r29, %r28, 23;
	mov.b32 	%f25, %r29;
	ex2.approx.ftz.f32 	%f26, %f24;
	fma.rn.f32 	%f27, %f26, %f25, 0f3F800000;
	rcp.rn.f32 	%f28, %f27;
	add.s64 	%rd10, %rd1, %rd8;
	st.global.f32 	[%rd10], %f28;
	add.s64 	%rd12, %rd9, %rd11;
	ld.global.nc.f32 	%f29, [%rd12];
	fma.rn.f32 	%f30, %f29, 0fBBBB989D, 0f3F000000;
	cvt.sat.f32.f32 	%f31, %f30;
	fma.rm.f32 	%f32, %f31, %f19, %f18;
	add.f32 	%f33, %f32, 0fCB40007F;
	neg.f32 	%f34, %f33;
	fma.rn.f32 	%f35, %f29, 0fBFB8AA3B, %f34;
	fma.rn.f32 	%f36, %f29, 0fB2A57060, %f35;
	mov.b32 	%r30, %f32;
	shl.b32 	%r31, %r30, 23;
	mov.b32 	%f37, %r31;
	ex2.approx.ftz.f32 	%f38, %f36;
	fma.rn.f32 	%f39, %f38, %f37, 0f3F800000;
	rcp.rn.f32 	%f40, %f39;
	add.s64 	%rd13, %rd10, %rd11;
	st.global.f32 	[%rd13], %f40;
	add.s64 	%rd14, %rd12, %rd11;
	ld.global.nc.f32 	%f41, [%rd14];
	fma.rn.f32 	%f42, %f41, 0fBBBB989D, 0f3F000000;
	cvt.sat.f32.f32 	%f43, %f42;
	fma.rm.f32 	%f44, %f43, %f19, %f18;
	add.f32 	%f45, %f44, 0fCB40007F;
	neg.f32 	%f46, %f45;
	fma.rn.f32 	%f47, %f41, 0fBFB8AA3B, %f46;
	fma.rn.f32 	%f48, %f41, 0fB2A57060, %f47;
	mov.b32 	%r32, %f44;
	shl.b32 	%r33, %r32, 23;
	mov.b32 	%f49, %r33;
	ex2.approx.ftz.f32 	%f50, %f48;
	fma.rn.f32 	%f51, %f50, %f49, 0f3F800000;
	rcp.rn.f32 	%f52, %f51;
	add.s64 	%rd15, %rd13, %rd11;
	st.global.f32 	[%rd15], %f52;
	add.s64 	%rd16, %rd14, %rd11;
	ld.global.nc.f32 	%f53, [%rd16];
	fma.rn.f32 	%f54, %f53, 0fBBBB989D, 0f3F000000;
	cvt.sat.f32.f32 	%f55, %f54;
	fma.rm.f32 	%f56, %f55, %f19, %f18;
	add.f32 	%f57, %f56, 0fCB40007F;
	neg.f32 	%f58, %f57;
	fma.rn.f32 	%f59, %f53, 0fBFB8AA3B, %f58;
	fma.rn.f32 	%f60, %f53, 0fB2A57060, %f59;
	mov.b32 	%r34, %f56;
	shl.b32 	%r35, %r34, 23;
	mov.b32 	%f61, %r35;
	ex2.approx.ftz.f32 	%f62, %f60;
	fma.rn.f32 	%f63, %f62, %f61, 0f3F800000;
	rcp.rn.f32 	%f64, %f63;
	add.s64 	%rd17, %rd15, %rd11;
	st.global.f32 	[%rd17], %f64;
	add.s32 	%r39, %r36, %r39;
	setp.lt.s32 	%p6, %r39, %r12;
	@%p6 bra 	$L__BB0_6;
$L__BB0_7:
	ret;

}
	// .globl	_Z7sigmoidiPKfPfS1_
.visible .entry _Z7sigmoidiPKfPfS1_(
	.param .u32 _Z7sigmoidiPKfPfS1__param_0,
	.param .u64 .ptr .align 1 _Z7sigmoidiPKfPfS1__param_1,
	.param .u64 .ptr .align 1 _Z7sigmoidiPKfPfS1__param_2,
	.param .u64 .ptr .align 1 _Z7sigmoidiPKfPfS1__param_3
)
{
	.reg .pred 	%p<7>;
	.reg .b32 	%r<41>;
	.reg .b32 	%f<77>;
	.reg .b64 	%rd<25>;

	ld.param.u32 	%r12, [_Z7sigmoidiPKfPfS1__param_0];
	ld.param.u64 	%rd4, [_Z7sigmoidiPKfPfS1__param_1];
	ld.param.u64 	%rd5, [_Z7sigmoidiPKfPfS1__param_2];
	ld.param.u64 	%rd6, [_Z7sigmoidiPKfPfS1__param_3];
	cvta.to.global.u64 	%rd1, %rd6;
	cvta.to.global.u64 	%rd2, %rd5;
	cvta.to.global.u64 	%rd3, %rd4;
	mov.u32 	%r13, %ntid.x;
	mov.u32 	%r14, %nctaid.x;
	mul.lo.s32 	%r1, %r13, %r14;
	mov.u32 	%r15, %ctaid.x;
	mov.u32 	%r16, %tid.x;
	mad.lo.s32 	%r39, %r15, %r13, %r16;
	setp.ge.s32 	%p1, %r39, %r12;
	@%p1 bra 	$L__BB1_7;
	add.s32 	%r17, %r39, %r1;
	max.s32 	%r18, %r12, %r17;
	setp.lt.s32 	%p2, %r17, %r12;
	selp.u32 	%r19, 1, 0, %p2;
	add.s32 	%r20, %r17, %r19;
	sub.s32 	%r21, %r18, %r20;
	div.u32 	%r22, %r21, %r1;
	add.s32 	%r3, %r22, %r19;
	and.b32  	%r23, %r3, 3;
	setp.eq.s32 	%p3, %r23, 3;
	@%p3 bra 	$L__BB1_4;
	add.s32 	%r24, %r3, 1;
	and.b32  	%r25, %r24, 3;
	neg.s32 	%r37, %r25;
$L__BB1_3:
	.pragma "nounroll";
	mul.wide.s32 	%rd7, %r39, 4;
	add.s64 	%rd8, %rd1, %rd7;
	add.s64 	%rd9, %rd2, %rd7;
	add.s64 	%rd10, %rd3, %rd7;
	ld.global.nc.f32 	%f1, [%rd10];
	fma.rn.f32 	%f2, %f1, 0fBBBB989D, 0f3F000000;
	cvt.sat.f32.f32 	%f3, %f2;
	mov.f32 	%f4, 0f4B400001;
	mov.f32 	%f5, 0f437C0000;
	fma.rm.f32 	%f6, %f3, %f5, %f4;
	add.f32 	%f7, %f6, 0fCB40007F;
	neg.f32 	%f8, %f7;
	fma.rn.f32 	%f9, %f1, 0fBFB8AA3B, %f8;
	fma.rn.f32 	%f10, %f1, 0fB2A57060, %f9;
	mov.b32 	%r26, %f6;
	shl.b32 	%r27, %r26, 23;
	mov.b32 	%f11, %r27;
	ex2.approx.ftz.f32 	%f12, %f10;
	fma.rn.f32 	%f13, %f12, %f11, 0f3F800000;
	rcp.rn.f32 	%f14, %f13;
	st.global.f32 	[%rd9], %f14;
	mov.f32 	%f15, 0f3F800000;
	sub.f32 	%f16, %f15, %f14;
	mul.f32 	%f17, %f14, %f16;
	st.global.f32 	[%rd8], %f17;
	add.s32 	%r39, %r39, %r1;
	add.s32 	%r37, %r37, 1;
	setp.ne.s32 	%p4, %r37, 0;
	@%p4 bra 	$L__BB1_3;
$L__BB1_4:
	setp.lt.u32 	%p5, %r3, 3;
	@%p5 bra 	$L__BB1_7;
	mul.wide.s32 	%rd15, %r1, 4;
	shl.b32 	%r36, %r1, 2;
$L__BB1_6:
	mul.wide.s32 	%rd11, %r39, 4;
	add.s64 	%rd12, %rd3, %rd11;
	ld.global.nc.f32 	%f18, [%rd12];
	fma.rn.f32 	%f19, %f18, 0fBBBB989D, 0f3F000000;
	cvt.sat.f32.f32 	%f20, %f19;
	mov.f32 	%f21, 0f4B400001;
	mov.f32 	%f22, 0f437C0000;
	fma.rm.f32 	%f23, %f20, %f22, %f21;
	add.f32 	%f24, %f23, 0fCB40007F;
	neg.f32 	%f25, %f24;
	fma.rn.f32 	%f26, %f18, 0fBFB8AA3B, %f25;
	fma.rn.f32 	%f27, %f18, 0fB2A57060, %f26;
	mov.b32 	%r28, %f23;
	shl.b32 	%r29, %r28, 23;
	mov.b32 	%f28, %r29;
	ex2.approx.ftz.f32 	%f29, %f27;
	fma.rn.f32 	%f30, %f29, %f28, 0f3F800000;
	rcp.rn.f32 	%f31, %f30;
	add.s64 	%rd13, %rd2, %rd11;
	st.global.f32 	[%rd13], %f31;
	mov.f32 	%f32, 0f3F800000;
	sub.f32 	%f33, %f32, %f31;
	mul.f32 	%f34, %f31, %f33;
	add.s64 	%rd14, %rd1, %rd11;
	st.global.f32 	[%rd14], %f34;
	add.s64 	%rd16, %rd12, %rd15;
	ld.global.nc.f32 	%f35, [%rd16];
	fma.rn.f32 	%f36, %f35, 0fBBBB989D, 0f3F000000;
	cvt.sat.f32.f32 	%f37, %f36;
	fma.rm.f32 	%f38, %f37, %f22, %f21;
	add.f32 	%f39, %f38, 0fCB40007F;
	neg.f32 	%f40, %f39;
	fma.rn.f32 	%f41, %f35, 0fBFB8AA3B, %f40;
	fma.rn.f32 	%f42, %f35, 0fB2A57060, %f41;
	mov.b32 	%r30, %f38;
	shl.b32 	%r31, %r30, 23;
	mov.b32 	%f43, %r31;
	ex2.approx.ftz.f32 	%f44, %f42;
	fma.rn.f32 	%f45, %f44, %f43, 0f3F800000;
	rcp.rn.f32 	%f46, %f45;
	add.s64 	%rd17, %rd13, %rd15;
	st.global.f32 	[%rd17], %f46;
	sub.f32 	%f47, %f32, %f46;
	mul.f32 	%f48, %f46, %f47;
	add.s64 	%rd18, %rd14, %rd15;
	st.global.f32 	[%rd18], %f48;
	add.s64 	%rd19, %rd16, %rd15;
	ld.global.nc.f32 	%f49, [%rd19];
	fma.rn.f32 	%f50, %f49, 0fBBBB989D, 0f3F000000;
	cvt.sat.f32.f32 	%f51, %f50;
	fma.rm.f32 	%f52, %f51, %f22, %f21;
	add.f32 	%f53, %f52, 0fCB40007F;
	neg.f32 	%f54, %f53;
	fma.rn.f32 	%f55, %f49, 0fBFB8AA3B, %f54;
	fma.rn.f32 	%f56, %f49, 0fB2A57060, %f55;
	mov.b32 	%r32, %f52;
	shl.b32 	%r33, %r32, 23;
	mov.b32 	%f57, %r33;
	ex2.approx.ftz.f32 	%f58, %f56;
	fma.rn.f32 	%f59, %f58, %f57, 0f3F800000;
	rcp.rn.f32 	%f60, %f59;
	add.s64 	%rd20, %rd17, %rd15;
	st.global.f32 	[%rd20], %f60;
	sub.f32 	%f61, %f32, %f60;
	mul.f32 	%f62, %f60, %f61;
	add.s64 	%rd21, %rd18, %rd15;
	st.global.f32 	[%rd21], %f62;
	add.s64 	%rd22, %rd19, %rd15;
	ld.global.nc.f32 	%f63, [%rd22];
	fma.rn.f32 	%f64, %f63, 0fBBBB989D, 0f3F000000;
	cvt.sat.f32.f32 	%f65, %f64;
	fma.rm.f32 	%f66, %f65, %f22, %f21;
	add.f32 	%f67, %f66, 0fCB40007F;
	neg.f32 	%f68, %f67;
	fma.rn.f32 	%f69, %f63, 0fBFB8AA3B, %f68;
	fma.rn.f32 	%f70, %f63, 0fB2A57060, %f69;
	mov.b32 	%r34, %f66;
	shl.b32 	%r35, %r34, 23;
	mov.b32 	%f71, %r35;
	ex2.approx.ftz.f32 	%f72, %f70;
	fma.rn.f32 	%f73, %f72, %f71, 0f3F800000;
	rcp.rn.f32 	%f74, %f73;
	add.s64 	%rd23, %rd20, %rd15;
	st.global.f32 	[%rd23], %f74;
	sub.f32 	%f75, %f32, %f74;
	mul.f32 	%f76, %f74, %f75;
	add.s64 	%rd24, %rd21, %rd15;
	st.global.f32 	[%rd24], %f76;
	add.s32 	%r39, %r36, %r39;
	setp.lt.s32 	%p6, %r39, %r12;
	@%p6 bra 	$L__BB1_6;
$L__BB1_7:
	ret;

}
	// .globl	_Z4tanhiPKfPf
.visible .entry _Z4tanhiPKfPf(
	.param .u32 _Z4tanhiPKfPf_param_0,
	.param .u64 .ptr .align 1 _Z4tanhiPKfPf_param_1,
	.param .u64 .ptr .align 1 _Z4tanhiPKfPf_param_2
)
{
	.reg .pred 	%p<17>;
	.reg .b32 	%r<31>;
	.reg .b32 	%f<81>;
	.reg .b64 	%rd<18>;

	ld.param.u32 	%r12, [_Z4tanhiPKfPf_param_0];
	ld.param.u64 	%rd3, [_Z4tanhiPKfPf_param_1];
	ld.param.u64 	%rd4, [_Z4tanhiPKfPf_param_2];
	cvta.to.global.u64 	%rd1, %rd4;
	cvta.to.global.u64 	%rd2, %rd3;
	mov.u32 	%r13, %ntid.x;
	mov.u32 	%r14, %nctaid.x;
	mul.lo.s32 	%r1, %r13, %r14;
	mov.u32 	%r15, %ctaid.x;
	mov.u32 	%r16, %tid.x;
	mad.lo.s32 	%r29, %r15, %r13, %r16;
	setp.ge.s32 	%p1, %r29, %r12;
	@%p1 bra 	$L__BB2_7;
	add.s32 	%r17, %r29, %r1;
	max.s32 	%r18, %r12, %r17;
	setp.lt.s32 	%p2, %r17, %r12;
	selp.u32 	%r19, 1, 0, %p2;
	add.s32 	%r20, %r17, %r19;
	sub.s32 	%r21, %r18, %r20;
	div.u32 	%r22, %r21, %r1;
	add.s32 	%r3, %r22, %r19;
	and.b32  	%r23, %r3, 3;
	setp.eq.s32 	%p3, %r23, 3;
	@%p3 bra 	$L__BB2_4;
	add.s32 	%r24, %r3, 1;
	and.b32  	%r25, %r24, 3;
	neg.s32 	%r27, %r25;
$L__BB2_3:
	.pragma "nounroll";
	mul.wide.s32 	%rd5, %r29, 4;
	add.s64 	%rd6, %rd1, %rd5;
	add.s64 	%rd7, %rd2, %rd5;
	ld.global.nc.f32 	%f1, [%rd7];
	abs.f32 	%f2, %f1;
	mul.f32 	%f3, %f2, 0f4038AA3B;
	ex2.approx.ftz.f32 	%f4, %f3;
	add.f32 	%f5, %f4, 0f3F800000;
	rcp.approx.ftz.f32 	%f6, %f5;
	fma.rn.f32 	%f7, %f6, 0fC0000000, 0f3F800000;
	setp.ge.f32 	%p4, %f2, 0f41102CB4;
	selp.f32 	%f8, 0f3F800000, %f7, %p4;
	copysign.f32 	%f9, %f1, %f8;
	mul.f32 	%f10, %f1, %f1;
	fma.rn.f32 	%f11, %f10, 0f3C80F082, 0fBD563CAE;
	fma.rn.f32 	%f12, %f11, %f10, 0f3E085941;
	fma.rn.f32 	%f13, %f12, %f10, 0fBEAAA9ED;
	fma.rn.f32 	%f14, %f13, %f10, 0f00000000;
	fma.rn.f32 	%f15, %f14, %f1, %f1;
	setp.ge.f32 	%p5, %f2, 0f3F19999A;
	selp.f32 	%f16, %f9, %f15, %p5;
	st.global.f32 	[%rd6], %f16;
	add.s32 	%r29, %r29, %r1;
	add.s32 	%r27, %r27, 1;
	setp.ne.s32 	%p6, %r27, 0;
	@%p6 bra 	$L__BB2_3;
$L__BB2_4:
	setp.lt.u32 	%p7, %r3, 3;
	@%p7 bra 	$L__BB2_7;
	mul.wide.s32 	%rd11, %r1, 4;
	shl.b32 	%r26, %r1, 2;
$L__BB2_6:
	mul.wide.s32 	%rd8, %r29, 4;
	add.s64 	%rd9, %rd2, %rd8;
	ld.global.nc.f32 	%f17, [%rd9];
	abs.f32 	%f18, %f17;
	mul.f32 	%f19, %f18, 0f4038AA3B;
	ex2.approx.ftz.f32 	%f20, %f19;
	add.f32 	%f21, %f20, 0f3F800000;
	rcp.approx.ftz.f32 	%f22, %f21;
	fma.rn.f32 	%f23, %f22, 0fC0000000, 0f3F800000;
	setp.ge.f32 	%p8, %f18, 0f41102CB4;
	selp.f32 	%f24, 0f3F800000, %f23, %p8;
	copysign.f32 	%f25, %f17, %f24;
	mul.f32 	%f26, %f17, %f17;
	fma.rn.f32 	%f27, %f26, 0f3C80F082, 0fBD563CAE;
	fma.rn.f32 	%f28, %f27, %f26, 0f3E085941;
	fma.rn.f32 	%f29, %f28, %f26, 0fBEAAA9ED;
	fma.rn.f32 	%f30, %f29, %f26, 0f00000000;
	fma.rn.f32 	%f31, %f30, %f17, %f17;
	setp.ge.f32 	%p9, %f18, 0f3F19999A;
	selp.f32 	%f32, %f25, %f31, %p9;
	add.s64 	%rd10, %rd1, %rd8;
	st.global.f32 	[%rd10], %f32;
	add.s64 	%rd12, %rd9, %rd11;
	ld.global.nc.f32 	%f33, [%rd12];
	abs.f32 	%f34, %f33;
	mul.f32 	%f35, %f34, 0f4038AA3B;
	ex2.approx.ftz.f32 	%f36, %f35;
	add.f32 	%f37, %f36, 0f3F800000;
	rcp.approx.ftz.f32 	%f38, %f37;
	fma.rn.f32 	%f39, %f38, 0fC0000000, 0f3F800000;
	setp.ge.f32 	%p10, %f34, 0f41102CB4;
	selp.f32 	%f40, 0f3F800000, %f39, %p10;
	copysign.f32 	%f41, %f33, %f40;
	mul.f32 	%f42, %f33, %f33;
	fma.rn.f32 	%f43, %f42, 0f3C80F082, 0fBD563CAE;
	fma.rn.f32 	%f44, %f43, %f42, 0f3E085941;
	fma.rn.f32 	%f45, %f44, %f42, 0fBEAAA9ED;
	fma.rn.f32 	%f46, %f45, %f42, 0f00000000;
	fma.rn.f32 	%f47, %f46, %f33, %f33;
	setp.ge.f32 	%p11, %f34, 0f3F19999A;
	selp.f32 	%f48, %f41, %f47, %p11;
	add.s64 	%rd13, %rd10, %rd11;
	st.global.f32 	[%rd13], %f48;
	add.s64 	%rd14, %rd12, %rd11;
	ld.global.nc.f32 	%f49, [%rd14];
	abs.f32 	%f50, %f49;
	mul.f32 	%f51, %f50, 0f4038AA3B;
	ex2.approx.ftz.f32 	%f52, %f51;
	add.f32 	%f53, %f52, 0f3F800000;
	rcp.approx.ftz.f32 	%f54, %f53;
	fma.rn.f32 	%f55, %f54, 0fC0000000, 0f3F800000;
	setp.ge.f32 	%p12, %f50, 0f41102CB4;
	selp.f32 	%f56, 0f3F800000, %f55, %p12;
	copysign.f32 	%f57, %f49, %f56;
	mul.f32 	%f58, %f49, %f49;
	fma.rn.f32 	%f59, %f58, 0f3C80F082, 0fBD563CAE;
	fma.rn.f32 	%f60, %f59, %f58, 0f3E085941;
	fma.rn.f32 	%f61, %f60, %f58, 0fBEAAA9ED;
	fma.rn.f32 	%f62, %f61, %f58, 0f00000000;
	fma.rn.f32 	%f63, %f62, %f49, %f49;
	setp.ge.f32 	%p13, %f50, 0f3F19999A;
	selp.f32 	%f64, %f57, %f63, %p13;
	add.s64 	%rd15, %rd13, %rd11;
	st.global.f32 	[%rd15], %f64;
	add.s64 	%rd16, %rd14, %rd11;
	ld.global.nc.f32 	%f65, [%rd16];
	abs.f32 	%f66, %f65;
	mul.f32 	%f67, %f66, 0f4038AA3B;
	ex2.approx.ftz.f32 	%f68, %f67;
	add.f32 	%f69, %f68, 0f3F800000;
	rcp.approx.ftz.f32 	%f70, %f69;
	fma.rn.f32 	%f71, %f70, 0fC0000000, 0f3F800000;
	setp.ge.f32 	%p14, %f66, 0f41102CB4;
	selp.f32 	%f72, 0f3F800000, %f71, %p14;
	copysign.f32 	%f73, %f65, %f72;
	mul.f32 	%f74, %f65, %f65;
	fma.rn.f32 	%f75, %f74, 0f3C80F082, 0fBD563CAE;
	fma.rn.f32 	%f76, %f75, %f74, 0f3E085941;
	fma.rn.f32 	%f77, %f76, %f74, 0fBEAAA9ED;
	fma.rn.f32 	%f78, %f77, %f74, 0f00000000;
	fma.rn.f32 	%f79, %f78, %f65, %f65;
	setp.ge.f32 	%p15, %f66, 0f3F19999A;
	selp.f32 	%f80, %f73, %f79, %p15;
	add.s64 	%rd17, %rd15, %rd11;
	st.global.f32 	[%rd17], %f80;
	add.s32 	%r29, %r26, %r29;
	setp.lt.s32 	%p16, %r29, %r12;
	@%p16 bra 	$L__BB2_6;
$L__BB2_7:
	ret;

}
	// .globl	_Z4tanhiPKfPfS1_
.visible .entry _Z4tanhiPKfPfS1_(
	.param .u32 _Z4tanhiPKfPfS1__param_0,
	.param .u64 .ptr .align 1 _Z4tanhiPKfPfS1__param_1,
	.param .u64 .ptr .align 1 _Z4tanhiPKfPfS1__param_2,
	.param .u64 .ptr .align 1 _Z4tanhiPKfPfS1__param_3
)
{
	.reg .pred 	%p<17>;
	.reg .b32 	%r<31>;
	.reg .b32 	%f<93>;
	.reg .b64 	%rd<25>;

	ld.param.u32 	%r12, [_Z4tanhiPKfPfS1__param_0];
	ld.param.u64 	%rd4, [_Z4tanhiPKfPfS1__param_1];
	ld.param.u64 	%rd5, [_Z4tanhiPKfPfS1__param_2];
	ld.param.u64 	%rd6, [_Z4tanhiPKfPfS1__param_3];
	cvta.to.global.u64 	%rd1, %rd6;
	cvta.to.global.u64 	%rd2, %rd5;
	cvta.to.global.u64 	%rd3, %rd4;
	mov.u32 	%r13, %ntid.x;
	mov.u32 	%r14, %nctaid.x;
	mul.lo.s32 	%r1, %r13, %r14;
	mov.u32 	%r15, %ctaid.x;
	mov.u32 	%r16, %tid.x;
	mad.lo.s32 	%r29, %r15, %r13, %r16;
	setp.ge.s32 	%p1, %r29, %r12;
	@%p1 bra 	$L__BB3_7;
	add.s32 	%r17, %r29, %r1;
	max.s32 	%r18, %r12, %r17;
	setp.lt.s32 	%p2, %r17, %r12;
	selp.u32 	%r19, 1, 0, %p2;
	add.s32 	%r20, %r17, %r19;
	sub.s32 	%r21, %r18, %r20;
	div.u32 	%r22, %r21, %r1;
	add.s32 	%r3, %r22, %r19;
	and.b32  	%r23, %r3, 3;
	setp.eq.s32 	%p3, %r23, 3;
	@%p3 bra 	$L__BB3_4;
	add.s32 	%r24, %r3, 1;
	and.b32  	%r25, %r24, 3;
	neg.s32 	%r27, %r25;
$L__BB3_3:
	.pragma "nounroll";
	mul.wide.s32 	%rd7, %r29, 4;
	add.s64 	%rd8, %rd1, %rd7;
	add.s64 	%rd9, %rd2, %rd7;
	add.s64 	%rd10, %rd3, %rd7;
	ld.global.nc.f32 	%f1, [%rd10];
	abs.f32 	%f2, %f1;
	mul.f32 	%f3, %f2, 0f4038AA3B;
	ex2.approx.ftz.f32 	%f4, %f3;
	add.f32 	%f5, %f4, 0f3F800000;
	rcp.approx.ftz.f32 	%f6, %f5;
	fma.rn.f32 	%f7, %f6, 0fC0000000, 0f3F800000;
	setp.ge.f32 	%p4, %f2, 0f41102CB4;
	selp.f32 	%f8, 0f3F800000, %f7, %p4;
	copysign.f32 	%f9, %f1, %f8;
	mul.f32 	%f10, %f1, %f1;
	fma.rn.f32 	%f11, %f10, 0f3C80F082, 0fBD563CAE;
	fma.rn.f32 	%f12, %f11, %f10, 0f3E085941;
	fma.rn.f32 	%f13, %f12, %f10, 0fBEAAA9ED;
	fma.rn.f32 	%f14, %f13, %f10, 0f00000000;
	fma.rn.f32 	%f15, %f14, %f1, %f1;
	setp.ge.f32 	%p5, %f2, 0f3F19999A;
	selp.f32 	%f16, %f9, %f15, %p5;
	st.global.f32 	[%rd9], %f16;
	mul.f32 	%f17, %f16, %f16;
	mov.f32 	%f18, 0f3F800000;
	sub.f32 	%f19, %f18, %f17;
	st.global.f32 	[%rd8], %f19;
	add.s32 	%r29, %r29, %r1;
	add.s32 	%r27, %r27, 1;
	setp.ne.s32 	%p6, %r27, 0;
	@%p6 bra 	$L__BB3_3;
$L__BB3_4:
	setp.lt.u32 	%p7, %r3, 3;
	@%p7 bra 	$L__BB3_7;
	mul.wide.s32 	%rd15, %r1, 4;
	shl.b32 	%r26, %r1, 2;
$L__BB3_6:
	mul.wide.s32 	%rd11, %r29, 4;
	add.s64 	%rd12, %rd3, %rd11;
	ld.global.nc.f32 	%f20, [%rd12];
	abs.f32 	%f21, %f20;
	mul.f32 	%f22, %f21, 0f4038AA3B;
	ex2.approx.ftz.f32 	%f23, %f22;
	add.f32 	%f24, %f23, 0f3F800000;
	rcp.approx.ftz.f32 	%f25, %f24;
	fma.rn.f32 	%f26, %f25, 0fC0000000, 0f3F800000;
	setp.ge.f32 	%p8, %f21, 0f41102CB4;
	selp.f32 	%f27, 0f3F800000, %f26, %p8;
	copysign.f32 	%f28, %f20, %f27;
	mul.f32 	%f29, %f20, %f20;
	fma.rn.f32 	%f30, %f29, 0f3C80F082, 0fBD563CAE;
	fma.rn.f32 	%f31, %f30, %f29, 0f3E085941;
	fma.rn.f32 	%f32, %f31, %f29, 0fBEAAA9ED;
	fma.rn.f32 	%f33, %f32, %f29, 0f00000000;
	fma.rn.f32 	%f34, %f33, %f20, %f20;
	setp.ge.f32 	%p9, %f21, 0f3F19999A;
	selp.f32 	%f35, %f28, %f34, %p9;
	add.s64 	%rd13, %rd2, %rd11;
	st.global.f32 	[%rd13], %f35;
	mul.f32 	%f36, %f35, %f35;
	mov.f32 	%f37, 0f3F800000;
	sub.f32 	%f38, %f37, %f36;
	add.s64 	%rd14, %rd1, %rd11;
	st.global.f32 	[%rd14], %f38;
	add.s64 	%rd16, %rd12, %rd15;
	ld.global.nc.f32 	%f39, [%rd16];
	abs.f32 	%f40, %f39;
	mul.f32 	%f41, %f40, 0f4038AA3B;
	ex2.approx.ftz.f32 	%f42, %f41;
	add.f32 	%f43, %f42, 0f3F800000;
	rcp.approx.ftz.f32 	%f44, %f43;
	fma.rn.f32 	%f45, %f44, 0fC0000000, 0f3F800000;
	setp.ge.f32 	%p10, %f40, 0f41102CB4;
	selp.f32 	%f46, 0f3F800000, %f45, %p10;
	copysign.f32 	%f47, %f39, %f46;
	mul.f32 	%f48, %f39, %f39;
	fma.rn.f32 	%f49, %f48, 0f3C80F082, 0fBD563CAE;
	fma.rn.f32 	%f50, %f49, %f48, 0f3E085941;
	fma.rn.f32 	%f51, %f50, %f48, 0fBEAAA9ED;
	fma.rn.f32 	%f52, %f51, %f48, 0f00000000;
	fma.rn.f32 	%f53, %f52, %f39, %f39;
	setp.ge.f32 	%p11, %f40, 0f3F19999A;
	selp.f32 	%f54, %f47, %f53, %p11;
	add.s64 	%rd17, %rd13, %rd15;
	st.global.f32 	[%rd17], %f54;
	mul.f32 	%f55, %f54, %f54;
	sub.f32 	%f56, %f37, %f55;
	add.s64 	%rd18, %rd14, %rd15;
	st.global.f32 	[%rd18], %f56;
	add.s64 	%rd19, %rd16, %rd15;
	ld.global.nc.f32 	%f57, [%rd19];
	abs.f32 	%f58, %f57;
	mul.f32 	%f59, %f58, 0f4038AA3B;
	ex2.approx.ftz.f32 	%f60, %f59;
	add.f32 	%f61, %f60, 0f3F800000;
	rcp.approx.ftz.f32 	%f62, %f61;
	fma.rn.f32 	%f63, %f62, 0fC0000000, 0f3F800000;
	setp.ge.f32 	%p12, %f58, 0f41102CB4;
	selp.f32 	%f64, 0f3F800000, %f63, %p12;
	copysign.f32 	%f65, %f57, %f64;
	mul.f32 	%f66, %f57, %f57;
	fma.rn.f32 	%f67, %f66, 0f3C80F082, 0fBD563CAE;
	fma.rn.f32 	%f68, %f67, %f66, 0f3E085941;
	fma.rn.f32 	%f69, %f68, %f66, 0fBEAAA9ED;
	fma.rn.f32 	%f70, %f69, %f66, 0f00000000;
	fma.rn.f32 	%f71, %f70, %f57, %f57;
	setp.ge.f32 	%p13, %f58, 0f3F19999A;
	selp.f32 	%f72, %f65, %f71, %p13;
	add.s64 	%rd20, %rd17, %rd15;
	st.global.f32 	[%rd20], %f72;
	mul.f32 	%f73, %f72, %f72;
	sub.f32 	%f74, %f37, %f73;
	add.s64 	%rd21, %rd18, %rd15;
	st.global.f32 	[%rd21], %f74;
	add.s64 	%rd22, %rd19, %rd15;
	ld.global.nc.f32 	%f75, [%rd22];
	abs.f32 	%f76, %f75;
	mul.f32 	%f77, %f76, 0f4038AA3B;
	ex2.approx.ftz.f32 	%f78, %f77;
	add.f32 	%f79, %f78, 0f3F800000;
	rcp.approx.ftz.f32 	%f80, %f79;
	fma.rn.f32 	%f81, %f80, 0fC0000000, 0f3F800000;
	setp.ge.f32 	%p14, %f76, 0f41102CB4;
	selp.f32 	%f82, 0f3F800000, %f81, %p14;
	copysign.f32 	%f83, %f75, %f82;
	mul.f32 	%f84, %f75, %f75;
	fma.rn.f32 	%f85, %f84, 0f3C80F082, 0fBD563CAE;
	fma.rn.f32 	%f86, %f85, %f84, 0f3E085941;
	fma.rn.f32 	%f87, %f86, %f84, 0fBEAAA9ED;
	fma.rn.f32 	%f88, %f87, %f84, 0f00000000;
	fma.rn.f32 	%f89, %f88, %f75, %f75;
	setp.ge.f32 	%p15, %f76, 0f3F19999A;
	selp.f32 	%f90, %f83, %f89, %p15;
	add.s64 	%rd23, %rd20, %rd15;
	st.global.f32 	[%rd23], %f90;
	mul.f32 	%f91, %f90, %f90;
	sub.f32 	%f92, %f37, %f91;
	add.s64 	%rd24, %rd21, %rd15;
	st.global.f32 	[%rd24], %f92;
	add.s32 	%r29, %r26, %r29;
	setp.lt.s32 	%p16, %r29, %r12;
	@%p16 bra 	$L__BB3_6;
$L__BB3_7:
	ret;

}
	// .globl	_Z8tanhSigmiiPKfPf
.visible .entry _Z8tanhSigmiiPKfPf(
	.param .u32 _Z8tanhSigmiiPKfPf_param_0,
	.param .u32 _Z8tanhSigmiiPKfPf_param_1,
	.param .u64 .ptr .align 1 _Z8tanhSigmiiPKfPf_param_2,
	.param .u64 .ptr .align 1 _Z8tanhSigmiiPKfPf_param_3
)
{
	.reg .pred 	%p<6>;
	.reg .b32 	%r<21>;
	.reg .b32 	%f<31>;
	.reg .b64 	%rd<11>;

	ld.param.u32 	%r8, [_Z8tanhSigmiiPKfPf_param_0];
	ld.param.u32 	%r9, [_Z8tanhSigmiiPKfPf_param_1];
	ld.param.u64 	%rd3, [_Z8tanhSigmiiPKfPf_param_2];
	ld.param.u64 	%rd4, [_Z8tanhSigmiiPKfPf_param_3];
	cvta.to.global.u64 	%rd1, %rd4;
	cvta.to.global.u64 	%rd2, %rd3;
	mov.u32 	%r1, %ntid.x;
	mov.u32 	%r10, %ctaid.x;
	mov.u32 	%r11, %tid.x;
	mad.lo.s32 	%r20, %r10, %r1, %r11;
	mul.lo.s32 	%r3, %r9, %r8;
	setp.ge.s32 	%p1, %r20, %r3;
	@%p1 bra 	$L__BB4_6;
	mul.lo.s32 	%r12, %r8, 3;
	shr.s32 	%r13, %r12, 31;
	shr.u32 	%r14, %r13, 30;
	add.s32 	%r15, %r12, %r14;
	shr.s32 	%r4, %r15, 2;
	mov.u32 	%r16, %nctaid.x;
	mul.lo.s32 	%r5, %r1, %r16;
$L__BB4_2:
	rem.s32 	%r17, %r20, %r8;
	setp.ge.s32 	%p2, %r17, %r4;
	@%p2 bra 	$L__BB4_4;
	mul.wide.s32 	%rd8, %r20, 4;
	add.s64 	%rd9, %rd2, %rd8;
	ld.global.nc.f32 	%f17, [%rd9];
	fma.rn.f32 	%f18, %f17, 0fBBBB989D, 0f3F000000;
	cvt.sat.f32.f32 	%f19, %f18;
	mov.f32 	%f20, 0f4B400001;
	mov.f32 	%f21, 0f437C0000;
	fma.rm.f32 	%f22, %f19, %f21, %f20;
	add.f32 	%f23, %f22, 0fCB40007F;
	neg.f32 	%f24, %f23;
	fma.rn.f32 	%f25, %f17, 0fBFB8AA3B, %f24;
	fma.rn.f32 	%f26, %f17, 0fB2A57060, %f25;
	mov.b32 	%r18, %f22;
	shl.b32 	%r19, %r18, 23;
	mov.b32 	%f27, %r19;
	ex2.approx.ftz.f32 	%f28, %f26;
	fma.rn.f32 	%f29, %f28, %f27, 0f3F800000;
	rcp.rn.f32 	%f30, %f29;
	add.s64 	%rd10, %rd1, %rd8;
	st.global.f32 	[%rd10], %f30;
	bra.uni 	$L__BB4_5;
$L__BB4_4:
	mul.wide.s32 	%rd5, %r20, 4;
	add.s64 	%rd6, %rd2, %rd5;
	ld.global.nc.f32 	%f1, [%rd6];
	abs.f32 	%f2, %f1;
	mul.f32 	%f3, %f2, 0f4038AA3B;
	ex2.approx.ftz.f32 	%f4, %f3;
	add.f32 	%f5, %f4, 0f3F800000;
	rcp.approx.ftz.f32 	%f6, %f5;
	fma.rn.f32 	%f7, %f6, 0fC0000000, 0f3F800000;
	setp.ge.f32 	%p3, %f2, 0f41102CB4;
	selp.f32 	%f8, 0f3F800000, %f7, %p3;
	copysign.f32 	%f9, %f1, %f8;
	mul.f32 	%f10, %f1, %f1;
	fma.rn.f32 	%f11, %f10, 0f3C80F082, 0fBD563CAE;
	fma.rn.f32 	%f12, %f11, %f10, 0f3E085941;
	fma.rn.f32 	%f13, %f12, %f10, 0fBEAAA9ED;
	fma.rn.f32 	%f14, %f13, %f10, 0f00000000;
	fma.rn.f32 	%f15, %f14, %f1, %f1;
	setp.ge.f32 	%p4, %f2, 0f3F19999A;
	selp.f32 	%f16, %f9, %f15, %p4;
	add.s64 	%rd7, %rd1, %rd5;
	st.global.f32 	[%rd7], %f16;
$L__BB4_5:
	add.s32 	%r20, %r20, %r5;
	setp.lt.s32 	%p5, %r20, %r3;
	@%p5 bra 	$L__BB4_2;
$L__BB4_6:
	ret;

}
	// .globl	_Z8tanhSigmiiPKfPfS1_
.visible .entry _Z8tanhSigmiiPKfPfS1_(
	.param .u32 _Z8tanhSigmiiPKfPfS1__param_0,
	.param .u32 _Z8tanhSigmiiPKfPfS1__param_1,
	.param .u64 .ptr .align 1 _Z8tanhSigmiiPKfPfS1__param_2,
	.param .u64 .ptr .align 1 _Z8tanhSigmiiPKfPfS1__param_3,
	.param .u64 .ptr .align 1 _Z8tanhSigmiiPKfPfS1__param_4
)
{
	.reg .pred 	%p<6>;
	.reg .b32 	%r<21>;
	.reg .b32 	%f<37>;
	.reg .b64 	%rd<15>;

	ld.param.u32 	%r8, [_Z8tanhSigmiiPKfPfS1__param_0];
	ld.param.u32 	%r9, [_Z8tanhSigmiiPKfPfS1__param_1];
	ld.param.u64 	%rd4, [_Z8tanhSigmiiPKfPfS1__param_2];
	ld.param.u64 	%rd5, [_Z8tanhSigmiiPKfPfS1__param_3];
	ld.param.u64 	%rd6, [_Z8tanhSigmiiPKfPfS1__param_4];
	cvta.to.global.u64 	%rd1, %rd6;
	cvta.to.global.u64 	%rd2, %rd5;
	cvta.to.global.u64 	%rd3, %rd4;
	mov.u32 	%r1, %ntid.x;
	mov.u32 	%r10, %ctaid.x;
	mov.u32 	%r11, %tid.x;
	mad.lo.s32 	%r20, %r10, %r1, %r11;
	mul.lo.s32 	%r3, %r9, %r8;
	setp.ge.s32 	%p1, %r20, %r3;
	@%p1 bra 	$L__BB5_6;
	mul.lo.s32 	%r12, %r8, 3;
	shr.s32 	%r13, %r12, 31;
	shr.u32 	%r14, %r13, 30;
	add.s32 	%r15, %r12, %r14;
	shr.s32 	%r4, %r15, 2;
	mov.u32 	%r16, %nctaid.x;
	mul.lo.s32 	%r5, %r1, %r16;
$L__BB5_2:
	rem.s32 	%r17, %r20, %r8;
	setp.ge.s32 	%p2, %r17, %r4;
	@%p2 bra 	$L__BB5_4;
	mul.wide.s32 	%rd11, %r20, 4;
	add.s64 	%rd12, %rd3, %rd11;
	ld.global.nc.f32 	%f20, [%rd12];
	fma.rn.f32 	%f21, %f20, 0fBBBB989D, 0f3F000000;
	cvt.sat.f32.f32 	%f22, %f21;
	mov.f32 	%f23, 0f4B400001;
	mov.f32 	%f24, 0f437C0000;
	fma.rm.f32 	%f25, %f22, %f24, %f23;
	add.f32 	%f26, %f25, 0fCB40007F;
	neg.f32 	%f27, %f26;
	fma.rn.f32 	%f28, %f20, 0fBFB8AA3B, %f27;
	fma.rn.f32 	%f29, %f20, 0fB2A57060, %f28;
	mov.b32 	%r18, %f25;
	shl.b32 	%r19, %r18, 23;
	mov.b32 	%f30, %r19;
	ex2.approx.ftz.f32 	%f31, %f29;
	fma.rn.f32 	%f32, %f31, %f30, 0f3F800000;
	rcp.rn.f32 	%f33, %f32;
	add.s64 	%rd13, %rd2, %rd11;
	st.global.f32 	[%rd13], %f33;
	mov.f32 	%f34, 0f3F800000;
	sub.f32 	%f35, %f34, %f33;
	mul.f32 	%f36, %f33, %f35;
	add.s64 	%rd14, %rd1, %rd11;
	st.global.f32 	[%rd14], %f36;
	bra.uni 	$L__BB5_5;
$L__BB5_4:
	mul.wide.s32 	%rd7, %r20, 4;
	add.s64 	%rd8, %rd3, %rd7;
	ld.global.nc.f32 	%f1, [%rd8];
	abs.f32 	%f2, %f1;
	mul.f32 	%f3, %f2, 0f4038AA3B;
	ex2.approx.ftz.f32 	%f4, %f3;
	add.f32 	%f5, %f4, 0f3F800000;
	rcp.approx.ftz.f32 	%f6, %f5;
	fma.rn.f32 	%f7, %f6, 0fC0000000, 0f3F800000;
	setp.ge.f32 	%p3, %f2, 0f41102CB4;
	selp.f32 	%f8, 0f3F800000, %f7, %p3;
	copysign.f32 	%f9, %f1, %f8;
	mul.f32 	%f10, %f1, %f1;
	fma.rn.f32 	%f11, %f10, 0f3C80F082, 0fBD563CAE;
	fma.rn.f32 	%f12, %f11, %f10, 0f3E085941;
	fma.rn.f32 	%f13, %f12, %f10, 0fBEAAA9ED;
	fma.rn.f32 	%f14, %f13, %f10, 0f00000000;
	fma.rn.f32 	%f15, %f14, %f1, %f1;
	setp.ge.f32 	%p4, %f2, 0f3F19999A;
	selp.f32 	%f16, %f9, %f15, %p4;
	add.s64 	%rd9, %rd2, %rd7;
	st.global.f32 	[%rd9], %f16;
	mul.f32 	%f17, %f16, %f16;
	mov.f32 	%f18, 0f3F800000;
	sub.f32 	%f19, %f18, %f17;
	add.s64 	%rd10, %rd1, %rd7;
	st.global.f32 	[%rd10], %f19;
$L__BB5_5:
	add.s32 	%r20, %r20, %r5;
	setp.lt.s32 	%p5, %r20, %r3;
	@%p5 bra 	$L__BB5_2;
$L__BB5_6:
	ret;

}
	// .globl	_Z4reluiPKfPf
.visible .entry _Z4reluiPKfPf(
	.param .u32 _Z4reluiPKfPf_param_0,
	.param .u64 .ptr .align 1 _Z4reluiPKfPf_param_1,
	.param .u64 .ptr .align 1 _Z4reluiPKfPf_param_2
)
{
	.reg .pred 	%p<7>;
	.reg .b32 	%r<31>;
	.reg .b32 	%f<11>;
	.reg .b64 	%rd<18>;

	ld.param.u32 	%r12, [_Z4reluiPKfPf_param_0];
	ld.param.u64 	%rd3, [_Z4reluiPKfPf_param_1];
	ld.param.u64 	%rd4, [_Z4reluiPKfPf_param_2];
	cvta.to.global.u64 	%rd1, %rd4;
	cvta.to.global.u64 	%rd2, %rd3;
	mov.u32 	%r13, %ntid.x;
	mov.u32 	%r14, %nctaid.x;
	mul.lo.s32 	%r1, %r13, %r14;
	mov.u32 	%r15, %ctaid.x;
	mov.u32 	%r16, %tid.x;
	mad.lo.s32 	%r29, %r15, %r13, %r16;
	setp.ge.s32 	%p1, %r29, %r12;
	@%p1 bra 	$L__BB6_7;
	add.s32 	%r17, %r29, %r1;
	max.s32 	%r18, %r12, %r17;
	setp.lt.s32 	%p2, %r17, %r12;
	selp.u32 	%r19, 1, 0, %p2;
	add.s32 	%r20, %r17, %r19;
	sub.s32 	%r21, %r18, %r20;
	div.u32 	%r22, %r21, %r1;
	add.s32 	%r3, %r22, %r19;
	and.b32  	%r23, %r3, 3;
	setp.eq.s32 	%p3, %r23, 3;
	@%p3 bra 	$L__BB6_4;
	add.s32 	%r24, %r3, 1;
	and.b32  	%r25, %r24, 3;
	neg.s32 	%r27, %r25;
$L__BB6_3:
	.pragma "nounroll";
	mul.wide.s32 	%rd5, %r29, 4;
	add.s64 	%rd6, %rd1, %rd5;
	add.s64 	%rd7, %rd2, %rd5;
	ld.global.nc.f32 	%f1, [%rd7];
	max.f32 	%f2, %f1, 0f00000000;
	st.global.f32 	[%rd6], %f2;
	add.s32 	%r29, %r29, %r1;
	add.s32 	%r27, %r27, 1;
	setp.ne.s32 	%p4, %r27, 0;
	@%p4 bra 	$L__BB6_3;
$L__BB6_4:
	setp.lt.u32 	%p5, %r3, 3;
	@%p5 bra 	$L__BB6_7;
	mul.wide.s32 	%rd11, %r1, 4;
	shl.b32 	%r26, %r1, 2;
$L__BB6_6:
	mul.wide.s32 	%rd8, %r29, 4;
	add.s64 	%rd9, %rd2, %rd8;
	ld.global.nc.f32 	%f3, [%rd9];
	max.f32 	%f4, %f3, 0f00000000;
	add.s64 	%rd10, %rd1, %rd8;
	st.global.f32 	[%rd10], %f4;
	add.s64 	%rd12, %rd9, %rd11;
	ld.global.nc.f32 	%f5, [%rd12];
	max.f32 	%f6, %f5, 0f00000000;
	add.s64 	%rd13, %rd10, %rd11;
	st.global.f32 	[%rd13], %f6;
	add.s64 	%rd14, %rd12, %rd11;
	ld.global.nc.f32 	%f7, [%rd14];
	max.f32 	%f8, %f7, 0f00000000;
	add.s64 	%rd15, %rd13, %rd11;
	st.global.f32 	[%rd15], %f8;
	add.s64 	%rd16, %rd14, %rd11;
	ld.global.nc.f32 	%f9, [%rd16];
	max.f32 	%f10, %f9, 0f00000000;
	add.s64 	%rd17, %rd15, %rd11;
	st.global.f32 	[%rd17], %f10;
	add.s32 	%r29, %r26, %r29;
	setp.lt.s32 	%p6, %r29, %r12;
	@%p6 bra 	$L__BB6_6;
$L__BB6_7:
	ret;

}
	// .globl	_Z4reluiPKfPfS1_
.visible .entry _Z4reluiPKfPfS1_(
	.param .u32 _Z4reluiPKfPfS1__param_0,
	.param .u64 .ptr .align 1 _Z4reluiPKfPfS1__param_1,
	.param .u64 .ptr .align 1 _Z4reluiPKfPfS1__param_2,
	.param .u64 .ptr .align 1 _Z4reluiPKfPfS1__param_3
)
{
	.reg .pred 	%p<12>;
	.reg .b32 	%r<36>;
	.reg .b32 	%f<16>;
	.reg .b64 	%rd<25>;

	ld.param.u32 	%r12, [_Z4reluiPKfPfS1__param_0];
	ld.param.u64 	%rd4, [_Z4reluiPKfPfS1__param_1];
	ld.param.u64 	%rd5, [_Z4reluiPKfPfS1__param_2];
	ld.param.u64 	%rd6, [_Z4reluiPKfPfS1__param_3];
	cvta.to.global.u64 	%rd1, %rd6;
	cvta.to.global.u64 	%rd2, %rd5;
	cvta.to.global.u64 	%rd3, %rd4;
	mov.u32 	%r13, %ntid.x;
	mov.u32 	%r14, %nctaid.x;
	mul.lo.s32 	%r1, %r13, %r14;
	mov.u32 	%r15, %ctaid.x;
	mov.u32 	%r16, %tid.x;
	mad.lo.s32 	%r34, %r15, %r13, %r16;
	setp.ge.s32 	%p1, %r34, %r12;
	@%p1 bra 	$L__BB7_7;
	add.s32 	%r17, %r34, %r1;
	max.s32 	%r18, %r12, %r17;
	setp.lt.s32 	%p2, %r17, %r12;
	selp.u32 	%r19, 1, 0, %p2;
	add.s32 	%r20, %r17, %r19;
	sub.s32 	%r21, %r18, %r20;
	div.u32 	%r22, %r21, %r1;
	add.s32 	%r3, %r22, %r19;
	and.b32  	%r23, %r3, 3;
	setp.eq.s32 	%p3, %r23, 3;
	@%p3 bra 	$L__BB7_4;
	add.s32 	%r24, %r3, 1;
	and.b32  	%r25, %r24, 3;
	neg.s32 	%r32, %r25;
$L__BB7_3:
	.pragma "nounroll";
	mul.wide.s32 	%rd7, %r34, 4;
	add.s64 	%rd8, %rd1, %rd7;
	add.s64 	%rd9, %rd2, %rd7;
	add.s64 	%rd10, %rd3, %rd7;
	ld.global.nc.f32 	%f1, [%rd10];
	max.f32 	%f2, %f1, 0f00000000;
	st.global.f32 	[%rd9], %f2;
	mov.b32 	%r26, %f1;
	setp.gt.s32 	%p4, %r26, -1;
	selp.f32 	%f3, 0f3F800000, 0f00000000, %p4;
	st.global.f32 	[%rd8], %f3;
	add.s32 	%r34, %r34, %r1;
	add.s32 	%r32, %r32, 1;
	setp.ne.s32 	%p5, %r32, 0;
	@%p5 bra 	$L__BB7_3;
$L__BB7_4:
	setp.lt.u32 	%p6, %r3, 3;
	@%p6 bra 	$L__BB7_7;
	mul.wide.s32 	%rd15, %r1, 4;
	shl.b32 	%r31, %r1, 2;
$L__BB7_6:
	mul.wide.s32 	%rd11, %r34, 4;
	add.s64 	%rd12, %rd3, %rd11;
	ld.global.nc.f32 	%f4, [%rd12];
	max.f32 	%f5, %f4, 0f00000000;
	add.s64 	%rd13, %rd2, %rd11;
	st.global.f32 	[%rd13], %f5;
	mov.b32 	%r27, %f4;
	setp.gt.s32 	%p7, %r27, -1;
	selp.f32 	%f6, 0f3F800000, 0f00000000, %p7;
	add.s64 	%rd14, %rd1, %rd11;
	st.global.f32 	[%rd14], %f6;
	add.s64 	%rd16, %rd12, %rd15;
	ld.global.nc.f32 	%f7, [%rd16];
	max.f32 	%f8, %f7, 0f00000000;
	add.s64 	%rd17, %rd13, %rd15;
	st.global.f32 	[%rd17], %f8;
	mov.b32 	%r28, %f7;
	setp.gt.s32 	%p8, %r28, -1;
	selp.f32 	%f9, 0f3F800000, 0f00000000, %p8;
	add.s64 	%rd18, %rd14, %rd15;
	st.global.f32 	[%rd18], %f9;
	add.s64 	%rd19, %rd16, %rd15;
	ld.global.nc.f32 	%f10, [%rd19];
	max.f32 	%f11, %f10, 0f00000000;
	add.s64 	%rd20, %rd17, %rd15;
	st.global.f32 	[%rd20], %f11;
	mov.b32 	%r29, %f10;
	setp.gt.s32 	%p9, %r29, -1;
	selp.f32 	%f12, 0f3F800000, 0f00000000, %p9;
	add.s64 	%rd21, %rd18, %rd15;
	st.global.f32 	[%rd21], %f12;
	add.s64 	%rd22, %rd19, %rd15;
	ld.global.nc.f32 	%f13, [%rd22];
	max.f32 	%f14, %f13, 0f00000000;
	add.s64 	%rd23, %rd20, %rd15;
	st.global.f32 	[%rd23], %f14;
	mov.b32 	%r30, %f13;
	setp.gt.s32 	%p10, %r30, -1;
	selp.f32 	%f15, 0f3F800000, 0f00000000, %p10;
	add.s64 	%rd24, %rd21, %rd15;
	st.global.f32 	[%rd24], %f15;
	add.s32 	%r34, %r31, %r34;
	setp.lt.s32 	%p11, %r34, %r12;
	@%p11 bra 	$L__BB7_6;
$L__BB7_7:
	ret;

}


// ===== COMPILED SASS (sm_100) =====

	.target	sm_100

	.elftype	@"ET_EXEC"


//--------------------- .note.nv.tkinfo           --------------------------
	.section	.note.nv.tkinfo,"",@"SHT_NOTE"
	.sectionflags	@"SHF_NOTE_NV_TKINFO"
	.tkinfo
        /*0018*/ 	.word	0x00000002
        /*0030*/ 	.string	""
        /*0030*/ 	.string	"ptxas"
        /*0030*/ 	.string	"Cuda compilation tools, release 13.0, V13.0.88"
        /*0030*/ 	.string	"Build cuda_13.0.r13.0/compiler.36424714_0"
        /*0030*/ 	.string	"-arch sm_100 -m 64 "



//--------------------- .note.nv.cuinfo           --------------------------
	.section	.note.nv.cuinfo,"",@"SHT_NOTE"
	.sectionflags	@"SHF_NOTE_NV_CUINFO"
        /*0018*/ 	.short	0x0002
        /*001a*/ 	.short	0x0064
        /*001c*/ 	.short	0x0082
	.zero		2


//--------------------- .nv.info                  --------------------------
	.section	.nv.info,"",@"SHT_CUDA_INFO"
	.align	4


	//----- nvinfo : EIATTR_REGCOUNT
	.align		4
        /*0000*/ 	.byte	0x04, 0x2f
        /*0002*/ 	.short	(.L_1 - .L_0)
	.align		4
.L_0:
        /*0004*/ 	.word	index@(_Z7sigmoidiPKfPf)
        /*0008*/ 	.word	0x00000018


	//----- nvinfo : EIATTR_FRAME_SIZE
	.align		4
.L_1:
        /*000c*/ 	.byte	0x04, 0x11
        /*000e*/ 	.short	(.L_3 - .L_2)
	.align		4
.L_2:
        /*0010*/ 	.word	index@($__internal_3_$__cuda_sm20_rcp_rn_f32_slowpath)
        /*0014*/ 	.word	0x00000000


	//----- nvinfo : EIATTR_FRAME_SIZE
	.align		4
.L_3:
        /*0018*/ 	.byte	0x04, 0x11
        /*001a*/ 	.short	(.L_5 - .L_4)
	.align		4
.L_4:
        /*001c*/ 	.word	index@(_Z7sigmoidiPKfPf)
        /*0020*/ 	.word	0x00000000


	//----- nvinfo : EIATTR_REGCOUNT
	.align		4
.L_5:
        /*0024*/ 	.byte	0x04, 0x2f
        /*0026*/ 	.short	(.L_7 - .L_6)
	.align		4
.L_6:
        /*0028*/ 	.word	index@(_Z7sigmoidiPKfPfS1_)
        /*002c*/ 	.word	0x0000001c


	//----- nvinfo : EIATTR_FRAME_SIZE
	.align		4
.L_7:
        /*0030*/ 	.byte	0x04, 0x11
        /*0032*/ 	.short	(.L_9 - .L_8)
	.align		4
.L_8:
        /*0034*/ 	.word	index@($__internal_2_$__cuda_sm20_rcp_rn_f32_slowpath)
        /*0038*/ 	.word	0x00000000


	//----- nvinfo : EIATTR_FRAME_SIZE
	.align		4
.L_9:
        /*003c*/ 	.byte	0x04, 0x11
        /*003e*/ 	.short	(.L_11 - .L_10)
	.align		4
.L_10:
        /*0040*/ 	.word	index@(_Z7sigmoidiPKfPfS1_)
        /*0044*/ 	.word	0x00000000


	//----- nvinfo : EIATTR_REGCOUNT
	.align		4
.L_11:
        /*0048*/ 	.byte	0x04, 0x2f
        /*004a*/ 	.short	(.L_13 - .L_12)
	.align		4
.L_12:
        /*004c*/ 	.word	index@(_Z4tanhiPKfPf)
        /*0050*/ 	.word	0x00000020


	//----- nvinfo : EIATTR_FRAME_SIZE
	.align		4
.L_13:
        /*0054*/ 	.byte	0x04, 0x11
        /*0056*/ 	.short	(.L_15 - .L_14)
	.align		4
.L_14:
        /*0058*/ 	.word	index@(_Z4tanhiPKfPf)
        /*005c*/ 	.word	0x00000000


	//----- nvinfo : EIATTR_REGCOUNT
	.align		4
.L_15:
        /*0060*/ 	.byte	0x04, 0x2f
        /*0062*/ 	.short	(.L_17 - .L_16)
	.align		4
.L_16:
        /*0064*/ 	.word	index@(_Z4tanhiPKfPfS1_)
        /*0068*/ 	.word	0x00000020


	//----- nvinfo : EIATTR_FRAME_SIZE
	.align		4
.L_17:
        /*006c*/ 	.byte	0x04, 0x11
        /*006e*/ 	.short	(.L_19 - .L_18)
	.align		4
.L_18:
        /*0070*/ 	.word	index@(_Z4tanhiPKfPfS1_)
        /*0074*/ 	.word	0x00000000


	//----- nvinfo : EIATTR_REGCOUNT
	.align		4
.L_19:
        /*0078*/ 	.byte	0x04, 0x2f
        /*007a*/ 	.short	(.L_21 - .L_20)
	.align		4
.L_20:
        /*007c*/ 	.word	index@(_Z8tanhSigmiiPKfPf)
        /*0080*/ 	.word	0x00000012


	//----- nvinfo : EIATTR_FRAME_SIZE
	.align		4
.L_21:
        /*0084*/ 	.byte	0x04, 0x11
        /*0086*/ 	.short	(.L_23 - .L_22)
	.align		4
.L_22:
        /*0088*/ 	.word	index@($__internal_1_$__cuda_sm20_rcp_rn_f32_slowpath)
        /*008c*/ 	.word	0x00000000


	//----- nvinfo : EIATTR_FRAME_SIZE
	.align		4
.L_23:
        /*0090*/ 	.byte	0x04, 0x11
        /*0092*/ 	.short	(.L_25 - .L_24)
	.align		4
.L_24:
        /*0094*/ 	.word	index@(_Z8tanhSigmiiPKfPf)
        /*0098*/ 	.word	0x00000000


	//----- nvinfo : EIATTR_REGCOUNT
	.align		4
.L_25:
        /*009c*/ 	.byte	0x04, 0x2f
        /*009e*/ 	.short	(.L_27 - .L_26)
	.align		4
.L_26:
        /*00a0*/ 	.word	index@(_Z8tanhSigmiiPKfPfS1_)
        /*00a4*/ 	.word	0x00000015


	//----- nvinfo : EIATTR_FRAME_SIZE
	.align		4
.L_27:
        /*00a8*/ 	.byte	0x04, 0x11
        /*00aa*/ 	.short	(.L_29 - .L_28)
	.align		4
.L_28:
        /*00ac*/ 	.word	index@($__internal_0_$__cuda_sm20_rcp_rn_f32_slowpath)
        /*00b0*/ 	.word	0x00000000


	//----- nvinfo : EIATTR_FRAME_SIZE
	.align		4
.L_29:
        /*00b4*/ 	.byte	0x04, 0x11
        /*00b6*/ 	.short	(.L_31 - .L_30)
	.align		4
.L_30:
        /*00b8*/ 	.word	index@(_Z8tanhSigmiiPKfPfS1_)
        /*00bc*/ 	.word	0x00000000


	//----- nvinfo : EIATTR_REGCOUNT
	.align		4
.L_31:
        /*00c0*/ 	.byte	0x04, 0x2f
        /*00c2*/ 	.short	(.L_33 - .L_32)
	.align		4
.L_32:
        /*00c4*/ 	.word	index@(_Z4reluiPKfPf)
        /*00c8*/ 	.word	0x00000020


	//----- nvinfo : EIATTR_FRAME_SIZE
	.align		4
.L_33:
        /*00cc*/ 	.byte	0x04, 0x11
        /*00ce*/ 	.short	(.L_35 - .L_34)
	.align		4
.L_34:
        /*00d0*/ 	.word	index@(_Z4reluiPKfPf)
        /*00d4*/ 	.word	0x00000000


	//----- nvinfo : EIATTR_REGCOUNT
	.align		4
.L_35:
        /*00d8*/ 	.byte	0x04, 0x2f
        /*00da*/ 	.short	(.L_37 - .L_36)
	.align		4
.L_36:
        /*00dc*/ 	.word	index@(_Z4reluiPKfPfS1_)
        /*00e0*/ 	.word	0x00000020


	//----- nvinfo : EIATTR_FRAME_SIZE
	.align		4
.L_37:
        /*00e4*/ 	.byte	0x04, 0x11
        /*00e6*/ 	.short	(.L_39 - .L_38)
	.align		4
.L_38:
        /*00e8*/ 	.word	index@(_Z4reluiPKfPfS1_)
        /*00ec*/ 	.word	0x00000000


	//----- nvinfo : EIATTR_MIN_STACK_SIZE
	.align		4
.L_39:
        /*00f0*/ 	.byte	0x04, 0x12
        /*00f2*/ 	.short	(.L_41 - .L_40)
	.align		4
.L_40:
        /*00f4*/ 	.word	index@(_Z4reluiPKfPfS1_)
        /*00f8*/ 	.word	0x00000000


	//----- nvinfo : EIATTR_MIN_STACK_SIZE
	.align		4
.L_41:
        /*00fc*/ 	.byte	0x04, 0x12
        /*00fe*/ 	.short	(.L_43 - .L_42)
	.align		4
.L_42:
        /*0100*/ 	.word	index@(_Z4reluiPKfPf)
        /*0104*/ 	.word	0x00000000


	//----- nvinfo : EIATTR_MIN_STACK_SIZE
	.align		4
.L_43:
        /*0108*/ 	.byte	0x04, 0x12
        /*010a*/ 	.short	(.L_45 - .L_44)
	.align		4
.L_44:
        /*010c*/ 	.word	index@(_Z8tanhSigmiiPKfPfS1_)
        /*0110*/ 	.word	0x00000000


	//----- nvinfo : EIATTR_MIN_STACK_SIZE
	.align		4
.L_45:
        /*0114*/ 	.byte	0x04, 0x12
        /*0116*/ 	.short	(.L_47 - .L_46)
	.align		4
.L_46:
        /*0118*/ 	.word	index@(_Z8tanhSigmiiPKfPf)
        /*011c*/ 	.word	0x00000000


	//----- nvinfo : EIATTR_MIN_STACK_SIZE
	.align		4
.L_47:
        /*0120*/ 	.byte	0x04, 0x12
        /*0122*/ 	.short	(.L_49 - .L_48)
	.align		4
.L_48:
        /*0124*/ 	.word	index@(_Z4tanhiPKfPfS1_)
        /*0128*/ 	.word	0x00000000


	//----- nvinfo : EIATTR_MIN_STACK_SIZE
	.align		4
.L_49:
        /*012c*/ 	.byte	0x04, 0x12
        /*012e*/ 	.short	(.L_51 - .L_50)
	.align		4
.L_50:
        /*0130*/ 	.word	index@(_Z4tanhiPKfPf)
        /*0134*/ 	.word	0x00000000


	//----- nvinfo : EIATTR_MIN_STACK_SIZE
	.align		4
.L_51:
        /*0138*/ 	.byte	0x04, 0x12
        /*013a*/ 	.short	(.L_53 - .L_52)
	.align		4
.L_52:
        /*013c*/ 	.word	index@(_Z7sigmoidiPKfPfS1_)
        /*0140*/ 	.word	0x00000000


	//----- nvinfo : EIATTR_MIN_STACK_SIZE
	.align		4
.L_53:
        /*0144*/ 	.byte	0x04, 0x12
        /*0146*/ 	.short	(.L_55 - .L_54)
	.align		4
.L_54:
        /*0148*/ 	.word	index@(_Z7sigmoidiPKfPf)
        /*014c*/ 	.word	0x00000000
.L_55:


//--------------------- .nv.compat                --------------------------
	.section	.nv.compat,"",@"SHT_CUDA_COMPAT_INFO"
	.align	4
        /*0000*/ 	.byte	0x02, 0x09, 0x00, 0x00, 0x02, 0x02, 0x01, 0x00, 0x02, 0x05, 0x05, 0x00, 0x03, 0x07, 0x01, 0x01
        /*0010*/ 	.byte	0x02, 0x03, 0x00, 0x00, 0x02, 0x06, 0x01, 0x00, 0x04, 0x0b, 0x08, 0x00, 0x01, 0x00, 0x00, 0x00
        /*0020*/ 	.byte	0x00, 0x00, 0x00, 0x00


//--------------------- .nv.info._Z4reluiPKfPfS1_ --------------------------
	.section	.nv.info._Z4reluiPKfPfS1_,"",@"SHT_CUDA_INFO"
	.sectionflags	@""
	.align	4


	//----- nvinfo : EIATTR_CUDA_API_VERSION
	.align		4
        /*0000*/ 	.byte	0x04, 0x37
        /*0002*/ 	.short	(.L_57 - .L_56)
.L_56:
        /*0004*/ 	.word	0x00000082


	//----- nvinfo : EIATTR_KPARAM_INFO
	.align		4
.L_57:
        /*0008*/ 	.byte	0x04, 0x17
        /*000a*/ 	.short	(.L_59 - .L_58)
.L_58:
        /*000c*/ 	.word	0x00000000
        /*0010*/ 	.short	0x0003
        /*0012*/ 	.short	0x0018
        /*0014*/ 	.byte	0x00, 0xf5, 0x21, 0x00


	//----- nvinfo : EIATTR_KPARAM_INFO
	.align		4
.L_59:
        /*0018*/ 	.byte	0x04, 0x17
        /*001a*/ 	.short	(.L_61 - .L_60)
.L_60:
        /*001c*/ 	.word	0x00000000
        /*0020*/ 	.short	0x0002
        /*0022*/ 	.short	0x0010
        /*0024*/ 	.byte	0x00, 0xf5, 0x21, 0x00


	//----- nvinfo : EIATTR_KPARAM_INFO
	.align		4
.L_61:
        /*0028*/ 	.byte	0x04, 0x17
        /*002a*/ 	.short	(.L_63 - .L_62)
.L_62:
        /*002c*/ 	.word	0x00000000
        /*0030*/ 	.short	0x0001
        /*0032*/ 	.short	0x0008
        /*0034*/ 	.byte	0x00, 0xf5, 0x21, 0x00


	//----- nvinfo : EIATTR_KPARAM_INFO
	.align		4
.L_63:
        /*0038*/ 	.byte	0x04, 0x17
        /*003a*/ 	.short	(.L_65 - .L_64)
.L_64:
        /*003c*/ 	.word	0x00000000
        /*0040*/ 	.short	0x0000
        /*0042*/ 	.short	0x0000
        /*0044*/ 	.byte	0x00, 0xf0, 0x11, 0x00


	//----- nvinfo : EIATTR_SPARSE_MMA_MASK
	.align		4
.L_65:
        /*0048*/ 	.byte	0x03, 0x50
        /*004a*/ 	.short	0x0000


	//----- nvinfo : EIATTR_MAXREG_COUNT
	.align		4
        /*004c*/ 	.byte	0x03, 0x1b
        /*004e*/ 	.short	0x00ff


	//----- nvinfo : EIATTR_MERCURY_ISA_VERSION
	.align		4
        /*0050*/ 	.byte	0x03, 0x5f
        /*0052*/ 	.short	0x0101


	//----- nvinfo : EIATTR_VRC_CTA_INIT_COUNT
	.align		4
        /*0054*/ 	.byte	0x02, 0x4a
	.zero		1
	.zero		1


	//----- nvinfo : EIATTR_EXIT_INSTR_OFFSETS
	.align		4
        /*0058*/ 	.byte	0x04, 0x1c
        /*005a*/ 	.short	(.L_67 - .L_66)


	//   ....[0]....
.L_66:
        /*005c*/ 	.word	0x00000090


	//   ....[1]....
        /*0060*/ 	.word	0x000003f0


	//   ....[2]....
        /*0064*/ 	.word	0x00000670


	//----- nvinfo : EIATTR_CRS_STACK_SIZE
	.align		4
.L_67:
        /*0068*/ 	.byte	0x04, 0x1e
        /*006a*/ 	.short	(.L_69 - .L_68)
.L_68:
        /*006c*/ 	.word	0x00000000


	//----- nvinfo : EIATTR_CBANK_PARAM_SIZE
	.align		4
.L_69:
        /*0070*/ 	.byte	0x03, 0x19
        /*0072*/ 	.short	0x0020


	//----- nvinfo : EIATTR_PARAM_CBANK
	.align		4
        /*0074*/ 	.byte	0x04, 0x0a
        /*0076*/ 	.short	(.L_71 - .L_70)
	.align		4
.L_70:
        /*0078*/ 	.word	index@(.nv.constant0._Z4reluiPKfPfS1_)
        /*007c*/ 	.short	0x0380
        /*007e*/ 	.short	0x0020


	//----- nvinfo : EIATTR_SW_WAR
	.align		4
.L_71:
        /*0080*/ 	.byte	0x04, 0x36
        /*0082*/ 	.short	(.L_73 - .L_72)
.L_72:
        /*0084*/ 	.word	0x00000008
.L_73:


//--------------------- .nv.info._Z4reluiPKfPf    --------------------------
	.section	.nv.info._Z4reluiPKfPf,"",@"SHT_CUDA_INFO"
	.sectionflags	@""
	.align	4


	//----- nvinfo : EIATTR_CUDA_API_VERSION
	.align		4
        /*0000*/ 	.byte	0x04, 0x37
        /*0002*/ 	.short	(.L_75 - .L_74)
.L_74:
        /*0004*/ 	.word	0x00000082


	//----- nvinfo : EIATTR_KPARAM_INFO
	.align		4
.L_75:
        /*0008*/ 	.byte	0x04, 0x17
        /*000a*/ 	.short	(.L_77 - .L_76)
.L_76:
        /*000c*/ 	.word	0x00000000
        /*0010*/ 	.short	0x0002
        /*0012*/ 	.short	0x0010
        /*0014*/ 	.byte	0x00, 0xf5, 0x21, 0x00


	//----- nvinfo : EIATTR_KPARAM_INFO
	.align		4
.L_77:
        /*0018*/ 	.byte	0x04, 0x17
        /*001a*/ 	.short	(.L_79 - .L_78)
.L_78:
        /*001c*/ 	.word	0x00000000
        /*0020*/ 	.short	0x0001
        /*0022*/ 	.short	0x0008
        /*0024*/ 	.byte	0x00, 0xf5, 0x21, 0x00


	//----- nvinfo : EIATTR_KPARAM_INFO
	.align		4
.L_79:
        /*0028*/ 	.byte	0x04, 0x17
        /*002a*/ 	.short	(.L_81 - .L_80)
.L_80:
        /*002c*/ 	.word	0x00000000
        /*0030*/ 	.short	0x0000
        /*0032*/ 	.short	0x0000
        /*0034*/ 	.byte	0x00, 0xf0, 0x11, 0x00


	//----- nvinfo : EIATTR_SPARSE_MMA_MASK
	.align		4
.L_81:
        /*0038*/ 	.byte	0x03, 0x50
        /*003a*/ 	.short	0x0000


	//----- nvinfo : EIATTR_MAXREG_COUNT
	.align		4
        /*003c*/ 	.byte	0x03, 0x1b
        /*003e*/ 	.short	0x00ff


	//----- nvinfo : EIATTR_MERCURY_ISA_VERSION
	.align		4
        /*0040*/ 	.byte	0x03, 0x5f
        /*0042*/ 	.short	0x0101


	//----- nvinfo : EIATTR_VRC_CTA_INIT_COUNT
	.align		4
        /*0044*/ 	.byte	0x02, 0x4a
	.zero		1
	.zero		1


	//----- nvinfo : EIATTR_EXIT_INSTR_OFFSETS
	.align		4
        /*0048*/ 	.byte	0x04, 0x1c
        /*004a*/ 	.short	(.L_83 - .L_82)


	//   ....[0]....
.L_82:
        /*004c*/ 	.word	0x00000090


	//   ....[1]....
        /*0050*/ 	.word	0x00000390


	//   ....[2]....
        /*0054*/ 	.word	0x00000510


	//----- nvinfo : EIATTR_CRS_STACK_SIZE
	.align		4
.L_83:
        /*0058*/ 	.byte	0x04, 0x1e
        /*005a*/ 	.short	(.L_85 - .L_84)
.L_84:
        /*005c*/ 	.word	0x00000000


	//----- nvinfo : EIATTR_CBANK_PARAM_SIZE
	.align		4
.L_85:
        /*0060*/ 	.byte	0x03, 0x19
        /*0062*/ 	.short	0x0018


	//----- nvinfo : EIATTR_PARAM_CBANK
	.align		4
        /*0064*/ 	.byte	0x04, 0x0a
        /*0066*/ 	.short	(.L_87 - .L_86)
	.align		4
.L_86:
        /*0068*/ 	.word	index@(.nv.constant0._Z4reluiPKfPf)
        /*006c*/ 	.short	0x0380
        /*006e*/ 	.short	0x0018


	//----- nvinfo : EIATTR_SW_WAR
	.align		4
.L_87:
        /*0070*/ 	.byte	0x04, 0x36
        /*0072*/ 	.short	(.L_89 - .L_88)
.L_88:
        /*0074*/ 	.word	0x00000008
.L_89:


//--------------------- .nv.info._Z8tanhSigmiiPKfPfS1_ --------------------------
	.section	.nv.info._Z8tanhSigmiiPKfPfS1_,"",@"SHT_CUDA_INFO"
	.sectionflags	@""
	.align	4


	//----- nvinfo : EIATTR_CUDA_API_VERSION
	.align		4
        /*0000*/ 	.byte	0x04, 0x37
        /*0002*/ 	.short	(.L_91 - .L_90)
.L_90:
        /*0004*/ 	.word	0x00000082


	//----- nvinfo : EIATTR_KPARAM_INFO
	.align		4
.L_91:
        /*0008*/ 	.byte	0x04, 0x17
        /*000a*/ 	.short	(.L_93 - .L_92)
.L_92:
        /*000c*/ 	.word	0x00000000
        /*0010*/ 	.short	0x0004
        /*0012*/ 	.short	0x0018
        /*0014*/ 	.byte	0x00, 0xf5, 0x21, 0x00


	//----- nvinfo : EIATTR_KPARAM_INFO
	.align		4
.L_93:
        /*0018*/ 	.byte	0x04, 0x17
        /*001a*/ 	.short	(.L_95 - .L_94)
.L_94:
        /*001c*/ 	.word	0x00000000
        /*0020*/ 	.short	0x0003
        /*0022*/ 	.short	0x0010
        /*0024*/ 	.byte	0x00, 0xf5, 0x21, 0x00


	//----- nvinfo : EIATTR_KPARAM_INFO
	.align		4
.L_95:
        /*0028*/ 	.byte	0x04, 0x17
        /*002a*/ 	.short	(.L_97 - .L_96)
.L_96:
        /*002c*/ 	.word	0x00000000
        /*0030*/ 	.short	0x0002
        /*0032*/ 	.short	0x0008
        /*0034*/ 	.byte	0x00, 0xf5, 0x21, 0x00


	//----- nvinfo : EIATTR_KPARAM_INFO
	.align		4
.L_97:
        /*0038*/ 	.byte	0x04, 0x17
        /*003a*/ 	.short	(.L_99 - .L_98)
.L_98:
        /*003c*/ 	.word	0x00000000
        /*0040*/ 	.short	0x0001
        /*0042*/ 	.short	0x0004
        /*0044*/ 	.byte	0x00, 0xf0, 0x11, 0x00


	//----- nvinfo : EIATTR_KPARAM_INFO
	.align		4
.L_99:
        /*0048*/ 	.byte	0x04, 0x17
        /*004a*/ 	.short	(.L_101 - .L_100)
.L_100:
        /*004c*/ 	.word	0x00000000
        /*0050*/ 	.short	0x0000
        /*0052*/ 	.short	0x0000
        /*0054*/ 	.byte	0x00, 0xf0, 0x11, 0x00


	//----- nvinfo : EIATTR_SPARSE_MMA_MASK
	.align		4
.L_101:
        /*0058*/ 	.byte	0x03, 0x50
        /*005a*/ 	.short	0x0000


	//----- nvinfo : EIATTR_MAXREG_COUNT
	.align		4
        /*005c*/ 	.byte	0x03, 0x1b
        /*005e*/ 	.short	0x00ff


	//----- nvinfo : EIATTR_MERCURY_ISA_VERSION
	.align		4
        /*0060*/ 	.byte	0x03, 0x5f
        /*0062*/ 	.short	0x0101


	//----- nvinfo : EIATTR_VRC_CTA_INIT_COUNT
	.align		4
        /*0064*/ 	.byte	0x02, 0x4a
	.zero		1
	.zero		1


	//----- nvinfo : EIATTR_EXIT_INSTR_OFFSETS
	.align		4
        /*0068*/ 	.byte	0x04, 0x1c
        /*006a*/ 	.short	(.L_103 - .L_102)


	//   ....[0]....
.L_102:
        /*006c*/ 	.word	0x00000080


	//   ....[1]....
        /*0070*/ 	.word	0x00000680


	//----- nvinfo : EIATTR_CRS_STACK_SIZE
	.align		4
.L_103:
        /*0074*/ 	.byte	0x04, 0x1e
        /*0076*/ 	.short	(.L_105 - .L_104)
.L_104:
        /*0078*/ 	.word	0x00000000


	//----- nvinfo : EIATTR_CBANK_PARAM_SIZE
	.align		4
.L_105:
        /*007c*/ 	.byte	0x03, 0x19
        /*007e*/ 	.short	0x0020


	//----- nvinfo : EIATTR_PARAM_CBANK
	.align		4
        /*0080*/ 	.byte	0x04, 0x0a
        /*0082*/ 	.short	(.L_107 - .L_106)
	.align		4
.L_106:
        /*0084*/ 	.word	index@(.nv.constant0._Z8tanhSigmiiPKfPfS1_)
        /*0088*/ 	.short	0x0380
        /*008a*/ 	.short	0x0020


	//----- nvinfo : EIATTR_SW_WAR
	.align		4
.L_107:
        /*008c*/ 	.byte	0x04, 0x36
        /*008e*/ 	.short	(.L_109 - .L_108)
.L_108:
        /*0090*/ 	.word	0x00000008
.L_109:


//--------------------- .nv.info._Z8tanhSigmiiPKfPf --------------------------
	.section	.nv.info._Z8tanhSigmiiPKfPf,"",@"SHT_CUDA_INFO"
	.sectionflags	@""
	.align	4


	//----- nvinfo : EIATTR_CUDA_API_VERSION
	.align		4
        /*0000*/ 	.byte	0x04, 0x37
        /*0002*/ 	.short	(.L_111 - .L_110)
.L_110:
        /*0004*/ 	.word	0x00000082


	//----- nvinfo : EIATTR_KPARAM_INFO
	.align		4
.L_111:
        /*0008*/ 	.byte	0x04, 0x17
        /*000a*/ 	.short	(.L_113 - .L_112)
.L_112:
        /*000c*/ 	.word	0x00000000
        /*0010*/ 	.short	0x0003
        /*0012*/ 	.short	0x0010
        /*0014*/ 	.byte	0x00, 0xf5, 0x21, 0x00


	//----- nvinfo : EIATTR_KPARAM_INFO
	.align		4
.L_113:
        /*0018*/ 	.byte	0x04, 0x17
        /*001a*/ 	.short	(.L_115 - .L_114)
.L_114:
        /*001c*/ 	.word	0x00000000
        /*0020*/ 	.short	0x0002
        /*0022*/ 	.short	0x0008
        /*0024*/ 	.byte	0x00, 0xf5, 0x21, 0x00


	//----- nvinfo : EIATTR_KPARAM_INFO
	.align		4
.L_115:
        /*0028*/ 	.byte	0x04, 0x17
        /*002a*/ 	.short	(.L_117 - .L_116)
.L_116:
        /*002c*/ 	.word	0x00000000
        /*0030*/ 	.short	0x0001
        /*0032*/ 	.short	0x0004
        /*0034*/ 	.byte	0x00, 0xf0, 0x11, 0x00


	//----- nvinfo : EIATTR_KPARAM_INFO
	.align		4
.L_117:
        /*0038*/ 	.byte	0x04, 0x17
        /*003a*/ 	.short	(.L_119 - .L_118)
.L_118:
        /*003c*/ 	.word	0x00000000
        /*0040*/ 	.short	0x0000
        /*0042*/ 	.short	0x0000
        /*0044*/ 	.byte	0x00, 0xf0, 0x11, 0x00


	//----- nvinfo : EIATTR_SPARSE_MMA_MASK
	.align		4
.L_119:
        /*0048*/ 	.byte	0x03, 0x50
        /*004a*/ 	.short	0x0000


	//----- nvinfo : EIATTR_MAXREG_COUNT
	.align		4
        /*004c*/ 	.byte	0x03, 0x1b
        /*004e*/ 	.short	0x00ff


	//----- nvinfo : EIATTR_MERCURY_ISA_VERSION
	.align		4
        /*0050*/ 	.byte	0x03, 0x5f
        /*0052*/ 	.short	0x0101


	//----- nvinfo : EIATTR_VRC_CTA_INIT_COUNT
	.align		4
        /*0054*/ 	.byte	0x02, 0x4a
	.zero		1
	.zero		1


	//----- nvinfo : EIATTR_EXIT_INSTR_OFFSETS
	.align		4
        /*0058*/ 	.byte	0x04, 0x1c
        /*005a*/ 	.short	(.L_121 - .L_120)


	//   ....[0]....
.L_120:
        /*005c*/ 	.word	0x00000080


	//   ....[1]....
        /*0060*/ 	.word	0x00000600


	//----- nvinfo : EIATTR_CRS_STACK_SIZE
	.align		4
.L_121:
        /*0064*/ 	.byte	0x04, 0x1e
        /*0066*/ 	.short	(.L_123 - .L_122)
.L_122:
        /*0068*/ 	.word	0x00000000


	//----- nvinfo : EIATTR_CBANK_PARAM_SIZE
	.align		4
.L_123:
        /*006c*/ 	.byte	0x03, 0x19
        /*006e*/ 	.short	0x0018


	//----- nvinfo : EIATTR_PARAM_CBANK
	.align		4
        /*0070*/ 	.byte	0x04, 0x0a
        /*0072*/ 	.short	(.L_125 - .L_124)
	.align		4
.L_124:
        /*0074*/ 	.word	index@(.nv.constant0._Z8tanhSigmiiPKfPf)
        /*0078*/ 	.short	0x0380
        /*007a*/ 	.short	0x0018


	//----- nvinfo : EIATTR_SW_WAR
	.align		4
.L_125:
        /*007c*/ 	.byte	0x04, 0x36
        /*007e*/ 	.short	(.L_127 - .L_126)
.L_126:
        /*0080*/ 	.word	0x00000008
.L_127:


//--------------------- .nv.info._Z4tanhiPKfPfS1_ --------------------------
	.section	.nv.info._Z4tanhiPKfPfS1_,"",@"SHT_CUDA_INFO"
	.sectionflags	@""
	.align	4


	//----- nvinfo : EIATTR_CUDA_API_VERSION
	.align		4
        /*0000*/ 	.byte	0x04, 0x37
        /*0002*/ 	.short	(.L_129 - .L_128)
.L_128:
        /*0004*/ 	.word	0x00000082


	//----- nvinfo : EIATTR_KPARAM_INFO
	.align		4
.L_129:
        /*0008*/ 	.byte	0x04, 0x17
        /*000a*/ 	.short	(.L_131 - .L_130)
.L_130:
        /*000c*/ 	.word	0x00000000
        /*0010*/ 	.short	0x0003
        /*0012*/ 	.short	0x0018
        /*0014*/ 	.byte	0x00, 0xf5, 0x21, 0x00


	//----- nvinfo : EIATTR_KPARAM_INFO
	.align		4
.L_131:
        /*0018*/ 	.byte	0x04, 0x17
        /*001a*/ 	.short	(.L_133 - .L_132)
.L_132:
        /*001c*/ 	.word	0x00000000
        /*0020*/ 	.short	0x0002
        /*0022*/ 	.short	0x0010
        /*0024*/ 	.byte	0x00, 0xf5, 0x21, 0x00


	//----- nvinfo : EIATTR_KPARAM_INFO
	.align		4
.L_133:
        /*0028*/ 	.byte	0x04, 0x17
        /*002a*/ 	.short	(.L_135 - .L_134)
.L_134:
        /*002c*/ 	.word	0x00000000
        /*0030*/ 	.short	0x0001
        /*0032*/ 	.short	0x0008
        /*0034*/ 	.byte	0x00, 0xf5, 0x21, 0x00


	//----- nvinfo : EIATTR_KPARAM_INFO
	.align		4
.L_135:
        /*0038*/ 	.byte	0x04, 0x17
        /*003a*/ 	.short	(.L_137 - .L_136)
.L_136:
        /*003c*/ 	.word	0x00000000
        /*0040*/ 	.short	0x0000
        /*0042*/ 	.short	0x0000
        /*0044*/ 	.byte	0x00, 0xf0, 0x11, 0x00


	//----- nvinfo : EIATTR_SPARSE_MMA_MASK
	.align		4
.L_137:
        /*0048*/ 	.byte	0x03, 0x50
        /*004a*/ 	.short	0x0000


	//----- nvinfo : EIATTR_MAXREG_COUNT
	.align		4
        /*004c*/ 	.byte	0x03, 0x1b
        /*004e*/ 	.short	0x00ff


	//----- nvinfo : EIATTR_MERCURY_ISA_VERSION
	.align		4
        /*0050*/ 	.byte	0x03, 0x5f
        /*0052*/ 	.short	0x0101


	//----- nvinfo : EIATTR_VRC_CTA_INIT_COUNT
	.align		4
        /*0054*/ 	.byte	0x02, 0x4a
	.zero		1
	.zero		1


	//----- nvinfo : EIATTR_EXIT_INSTR_OFFSETS
	.align		4
        /*0058*/ 	.byte	0x04, 0x1c
        /*005a*/ 	.short	(.L_139 - .L_138)


	//   ....[0]....
.L_138:
        /*005c*/ 	.word	0x00000090


	//   ....[1]....
        /*0060*/ 	.word	0x000004e0


	//   ....[2]....
        /*0064*/ 	.word	0x00000ac0


	//----- nvinfo : EIATTR_CRS_STACK_SIZE
	.align		4
.L_139:
        /*0068*/ 	.byte	0x04, 0x1e
        /*006a*/ 	.short	(.L_141 - .L_140)
.L_140:
        /*006c*/ 	.word	0x00000000


	//----- nvinfo : EIATTR_CBANK_PARAM_SIZE
	.align		4
.L_141:
        /*0070*/ 	.byte	0x03, 0x19
        /*0072*/ 	.short	0x0020


	//----- nvinfo : EIATTR_PARAM_CBANK
	.align		4
        /*0074*/ 	.byte	0x04, 0x0a
        /*0076*/ 	.short	(.L_143 - .L_142)
	.align		4
.L_142:
        /*0078*/ 	.word	index@(.nv.constant0._Z4tanhiPKfPfS1_)
        /*007c*/ 	.short	0x0380
        /*007e*/ 	.short	0x0020


	//----- nvinfo : EIATTR_SW_WAR
	.align		4
.L_143:
        /*0080*/ 	.byte	0x04, 0x36
        /*0082*/ 	.short	(.L_145 - .L_144)
.L_144:
        /*0084*/ 	.word	0x00000008
.L_145:


//--------------------- .nv.info._Z4tanhiPKfPf    --------------------------
	.section	.nv.info._Z4tanhiPKfPf,"",@"SHT_CUDA_INFO"
	.sectionflags	@""
	.align	4


	//----- nvinfo : EIATTR_CUDA_API_VERSION
	.align		4
        /*0000*/ 	.byte	0x04, 0x37
        /*0002*/ 	.short	(.L_147 - .L_146)
.L_146:
        /*0004*/ 	.word	0x00000082


	//----- nvinfo : EIATTR_KPARAM_INFO
	.align		4
.L_147:
        /*0008*/ 	.byte	0x04, 0x17
        /*000a*/ 	.short	(.L_149 - .L_148)
.L_148:
        /*000c*/ 	.word	0x00000000
        /*0010*/ 	.short	0x0002
        /*0012*/ 	.short	0x0010
        /*0014*/ 	.byte	0x00, 0xf5, 0x21, 0x00


	//----- nvinfo : EIATTR_KPARAM_INFO
	.align		4
.L_149:
        /*0018*/ 	.byte	0x04, 0x17
        /*001a*/ 	.short	(.L_151 - .L_150)
.L_150:
        /*001c*/ 	.word	0x00000000
        /*0020*/ 	.short	0x0001
        /*0022*/ 	.short	0x0008
        /*0024*/ 	.byte	0x00, 0xf5, 0x21, 0x00


	//----- nvinfo : EIATTR_KPARAM_INFO
	.align		4
.L_151:
        /*0028*/ 	.byte	0x04, 0x17
        /*002a*/ 	.short	(.L_153 - .L_152)
.L_152:
        /*002c*/ 	.word	0x00000000
        /*0030*/ 	.short	0x0000
        /*0032*/ 	.short	0x0000
        /*0034*/ 	.byte	0x00, 0xf0, 0x11, 0x00


	//----- nvinfo : EIATTR_SPARSE_MMA_MASK
	.align		4
.L_153:
        /*0038*/ 	.byte	0x03, 0x50
        /*003a*/ 	.short	0x0000


	//----- nvinfo : EIATTR_MAXREG_COUNT
	.align		4
        /*003c*/ 	.byte	0x03, 0x1b
        /*003e*/ 	.short	0x00ff


	//----- nvinfo : EIATTR_MERCURY_ISA_VERSION
	.align		4
        /*0040*/ 	.byte	0x03, 0x5f
        /*0042*/ 	.short	0x0101


	//----- nvinfo : EIATTR_VRC_CTA_INIT_COUNT
	.align		4
        /*0044*/ 	.byte	0x02, 0x4a
	.zero		1
	.zero		1


	//----- nvinfo : EIATTR_EXIT_INSTR_OFFSETS
	.align		4
        /*0048*/ 	.byte	0x04, 0x1c
        /*004a*/ 	.short	(.L_155 - .L_154)


	//   ....[0]....
.L_154:
        /*004c*/ 	.word	0x00000090


	//   ....[1]....
        /*0050*/ 	.word	0x00000490


	//   ....[2]....
        /*0054*/ 	.word	0x000009b0


	//----- nvinfo : EIATTR_CRS_STACK_SIZE
	.align		4
.L_155:
        /*0058*/ 	.byte	0x04, 0x1e
        /*005a*/ 	.short	(.L_157 - .L_156)
.L_156:
        /*005c*/ 	.word	0x00000000


	//----- nvinfo : EIATTR_CBANK_PARAM_SIZE
	.align		4
.L_157:
        /*0060*/ 	.byte	0x03, 0x19
        /*0062*/ 	.short	0x0018


	//----- nvinfo : EIATTR_PARAM_CBANK
	.align		4
        /*0064*/ 	.byte	0x04, 0x0a
        /*0066*/ 	.short	(.L_159 - .L_158)
	.align		4
.L_158:
        /*0068*/ 	.word	index@(.nv.constant0._Z4tanhiPKfPf)
        /*006c*/ 	.short	0x0380
        /*006e*/ 	.short	0x0018


	//----- nvinfo : EIATTR_SW_WAR
	.align		4
.L_159:
        /*0070*/ 	.byte	0x04, 0x36
        /*0072*/ 	.short	(.L_161 - .L_160)
.L_160:
        /*0074*/ 	.word	0x00000008
.L_161:


//--------------------- .nv.info._Z7sigmoidiPKfPfS1_ --------------------------
	.section	.nv.info._Z7sigmoidiPKfPfS1_,"",@"SHT_CUDA_INFO"
	.sectionflags	@""
	.align	4


	//----- nvinfo : EIATTR_CUDA_API_VERSION
	.align		4
        /*0000*/ 	.byte	0x04, 0x37
        /*0002*/ 	.short	(.L_163 - .L_162)
.L_162:
        /*0004*/ 	.word	0x00000082


	//----- nvinfo : EIATTR_KPARAM_INFO
	.align		4
.L_163:
        /*0008*/ 	.byte	0x04, 0x17
        /*000a*/ 	.short	(.L_165 - .L_164)
.L_164:
        /*000c*/ 	.word	0x00000000
        /*0010*/ 	.short	0x0003
        /*0012*/ 	.short	0x0018
        /*0014*/ 	.byte	0x00, 0xf5, 0x21, 0x00


	//----- nvinfo : EIATTR_KPARAM_INFO
	.align		4
.L_165:
        /*0018*/ 	.byte	0x04, 0x17
        /*001a*/ 	.short	(.L_167 - .L_166)
.L_166:
        /*001c*/ 	.word	0x00000000
        /*0020*/ 	.short	0x0002
        /*0022*/ 	.short	0x0010
        /*0024*/ 	.byte	0x00, 0xf5, 0x21, 0x00


	//----- nvinfo : EIATTR_KPARAM_INFO
	.align		4
.L_167:
        /*0028*/ 	.byte	0x04, 0x17
        /*002a*/ 	.short	(.L_169 - .L_168)
.L_168:
        /*002c*/ 	.word	0x00000000
        /*0030*/ 	.short	0x0001
        /*0032*/ 	.short	0x0008
        /*0034*/ 	.byte	0x00, 0xf5, 0x21, 0x00


	//----- nvinfo : EIATTR_KPARAM_INFO
	.align		4
.L_169:
        /*0038*/ 	.byte	0x04, 0x17
        /*003a*/ 	.short	(.L_171 - .L_170)
.L_170:
        /*003c*/ 	.word	0x00000000
        /*0040*/ 	.short	0x0000
        /*0042*/ 	.short	0x0000
        /*0044*/ 	.byte	0x00, 0xf0, 0x11, 0x00


	//----- nvinfo : EIATTR_SPARSE_MMA_MASK
	.align		4
.L_171:
        /*0048*/ 	.byte	0x03, 0x50
        /*004a*/ 	.short	0x0000


	//----- nvinfo : EIATTR_MAXREG_COUNT
	.align		4
        /*004c*/ 	.byte	0x03, 0x1b
        /*004e*/ 	.short	0x00ff


	//----- nvinfo : EIATTR_MERCURY_ISA_VERSION
	.align		4
        /*0050*/ 	.byte	0x03, 0x5f
        /*0052*/ 	.short	0x0101


	//----- nvinfo : EIATTR_VRC_CTA_INIT_COUNT
	.align		4
        /*0054*/ 	.byte	0x02, 0x4a
	.zero		1
	.zero		1


	//----- nvinfo : EIATTR_EXIT_INSTR_OFFSETS
	.align		4
        /*0058*/ 	.byte	0x04, 0x1c
        /*005a*/ 	.short	(.L_173 - .L_172)


	//   ....[0]....
.L_172:
        /*005c*/ 	.word	0x00000090


	//   ....[1]....
        /*0060*/ 	.word	0x00000570


	//   ....[2]....
        /*0064*/ 	.word	0x00000db0


	//----- nvinfo : EIATTR_CRS_STACK_SIZE
	.align		4
.L_173:
        /*0068*/ 	.byte	0x04, 0x1e
        /*006a*/ 	.short	(.L_175 - .L_174)
.L_174:
        /*006c*/ 	.word	0x00000000


	//----- nvinfo : EIATTR_CBANK_PARAM_SIZE
	.align		4
.L_175:
        /*0070*/ 	.byte	0x03, 0x19
        /*0072*/ 	.short	0x0020


	//----- nvinfo : EIATTR_PARAM_CBANK
	.align		4
        /*0074*/ 	.byte	0x04, 0x0a
        /*0076*/ 	.short	(.L_177 - .L_176)
	.align		4
.L_176:
        /*0078*/ 	.word	index@(.nv.constant0._Z7sigmoidiPKfPfS1_)
        /*007c*/ 	.short	0x0380
        /*007e*/ 	.short	0x0020


	//----- nvinfo : EIATTR_SW_WAR
	.align		4
.L_177:
        /*0080*/ 	.byte	0x04, 0x36
        /*0082*/ 	.short	(.L_179 - .L_178)
.L_178:
        /*0084*/ 	.word	0x00000008
.L_179:


//--------------------- .nv.info._Z7sigmoidiPKfPf --------------------------
	.section	.nv.info._Z7sigmoidiPKfPf,"",@"SHT_CUDA_INFO"
	.sectionflags	@""
	.align	4


	//----- nvinfo : EIATTR_CUDA_API_VERSION
	.align		4
        /*0000*/ 	.byte	0x04, 0x37
        /*0002*/ 	.short	(.L_181 - .L_180)
.L_180:
        /*0004*/ 	.word	0x00000082


	//----- nvinfo : EIATTR_KPARAM_INFO
	.align		4
.L_181:
        /*0008*/ 	.byte	0x04, 0x17
        /*000a*/ 	.short	(.L_183 - .L_182)
.L_182:
        /*000c*/ 	.word	0x00000000
        /*0010*/ 	.short	0x0002
        /*0012*/ 	.short	0x0010
        /*0014*/ 	.byte	0x00, 0xf5, 0x21, 0x00


	//----- nvinfo : EIATTR_KPARAM_INFO
	.align		4
.L_183:
        /*0018*/ 	.byte	0x04, 0x17
        /*001a*/ 	.short	(.L_185 - .L_184)
.L_184:
        /*001c*/ 	.word	0x00000000
        /*0020*/ 	.short	0x0001
        /*0022*/ 	.short	0x0008
        /*0024*/ 	.byte	0x00, 0xf5, 0x21, 0x00


	//----- nvinfo : EIATTR_KPARAM_INFO
	.align		4
.L_185:
        /*0028*/ 	.byte	0x04, 0x17
        /*002a*/ 	.short	(.L_187 - .L_186)
.L_186:
        /*002c*/ 	.word	0x00000000
        /*0030*/ 	.short	0x0000
        /*0032*/ 	.short	0x0000
        /*0034*/ 	.byte	0x00, 0xf0, 0x11, 0x00


	//----- nvinfo : EIATTR_SPARSE_MMA_MASK
	.align		4
.L_187:
        /*0038*/ 	.byte	0x03, 0x50
        /*003a*/ 	.short	0x0000


	//----- nvinfo : EIATTR_MAXREG_COUNT
	.align		4
        /*003c*/ 	.byte	0x03, 0x1b
        /*003e*/ 	.short	0x00ff


	//----- nvinfo : EIATTR_MERCURY_ISA_VERSION
	.align		4
        /*0040*/ 	.byte	0x03, 0x5f
        /*0042*/ 	.short	0x0101


	//----- nvinfo : EIATTR_VRC_CTA_INIT_COUNT
	.align		4
        /*0044*/ 	.byte	0x02, 0x4a
	.zero		1
	.zero		1


	//----- nvinfo : EIATTR_EXIT_INSTR_OFFSETS
	.align		4
        /*0048*/ 	.byte	0x04, 0x1c
        /*004a*/ 	.short	(.L_189 - .L_188)


	//   ....[0]....
.L_188:
        /*004c*/ 	.word	0x00000090


	//   ....[1]....
        /*0050*/ 	.word	0x00000510


	//   ....[2]....
        /*0054*/ 	.word	0x00000c50


	//----- nvinfo : EIATTR_CRS_STACK_SIZE
	.align		4
.L_189:
        /*0058*/ 	.byte	0x04, 0x1e
        /*005a*/ 	.short	(.L_191 - .L_190)
.L_190:
        /*005c*/ 	.word	0x00000000


	//----- nvinfo : EIATTR_CBANK_PARAM_SIZE
	.align		4
.L_191:
        /*0060*/ 	.byte	0x03, 0x19
        /*0062*/ 	.short	0x0018


	//----- nvinfo : EIATTR_PARAM_CBANK
	.align		4
        /*0064*/ 	.byte	0x04, 0x0a
        /*0066*/ 	.short	(.L_193 - .L_192)
	.align		4
.L_192:
        /*0068*/ 	.word	index@(.nv.constant0._Z7sigmoidiPKfPf)
        /*006c*/ 	.short	0x0380
        /*006e*/ 	.short	0x0018


	//----- nvinfo : EIATTR_SW_WAR
	.align		4
.L_193:
        /*0070*/ 	.byte	0x04, 0x36
        /*0072*/ 	.short	(.L_195 - .L_194)
.L_194:
        /*0074*/ 	.word	0x00000008
.L_195:


//--------------------- .nv.callgraph             --------------------------
	.section	.nv.callgraph,"",@"SHT_CUDA_CALLGRAPH"
	.align	4
	.sectionentsize	8
	.align		4
        /*0000*/ 	.word	0x00000000
	.align		4
        /*0004*/ 	.word	0xffffffff
	.align		4
        /*0008*/ 	.word	0x00000000
	.align		4
        /*000c*/ 	.word	0xfffffffe
	.align		4
        /*0010*/ 	.word	0x00000000
	.align		4
        /*0014*/ 	.word	0xfffffffd
	.align		4
        /*0018*/ 	.word	0x00000000
	.align		4
        /*001c*/ 	.word	0xfffffffc


//--------------------- .text._Z4reluiPKfPfS1_    --------------------------
	.section	.text._Z4reluiPKfPfS1_,"ax",@progbits
	.align	128
        .global         _Z4reluiPKfPfS1_
        .type           _Z4reluiPKfPfS1_,@function
        .size           _Z4reluiPKfPfS1_,(.L_x_96 - _Z4reluiPKfPfS1_)
        .other          _Z4reluiPKfPfS1_,@"STO_CUDA_ENTRY STV_DEFAULT"
_Z4reluiPKfPfS1_:
.text._Z4reluiPKfPfS1_:
[----:B------:R-:W-:Y:S01]  /*0000*/  LDC R1, c[0x0][0x37c] ;  /* 0x0000df00ff017b82 */ /* 0x000fe20000000800 */
[----:B------:R-:W0:Y:S01]  /*0010*/  S2R R9, SR_CTAID.X ;  /* 0x0000000000097919 */ /* 0x000e220000002500 */
[----:B------:R-:W1:Y:S06]  /*0020*/  LDCU UR4, c[0x0][0x360] ;  /* 0x00006c00ff0477ac */ /* 0x000e6c0008000800 */
[----:B------:R-:W1:Y:S01]  /*0030*/  LDC R0, c[0x0][0x370] ;  /* 0x0000dc00ff007b82 */ /* 0x000e620000000800 */
[----:B------:R-:W0:Y:S01]  /*0040*/  S2R R2, SR_TID.X ;  /* 0x0000000000027919 */ /* 0x000e220000002100 */
[----:B------:R-:W2:Y:S01]  /*0050*/  LDCU UR6, c[0x0][0x380] ;  /* 0x00007000ff0677ac */ /* 0x000ea20008000800 */
[----:B-1----:R-:W-:-:S02]  /*0060*/  IMAD R0, R0, UR4, RZ ;  /* 0x0000000400007c24 */ /* 0x002fc4000f8e02ff */
[----:B0-----:R-:W-:-:S05]  /*0070*/  IMAD R9, R9, UR4, R2 ;  /* 0x0000000409097c24 */ /* 0x001fca000f8e0202 */
[----:B--2---:R-:W-:-:S13]  /*0080*/  ISETP.GE.AND P0, PT, R9, UR6, PT ;  /* 0x0000000609007c0c */ /* 0x004fda000bf06270 */
[----:B------:R-:W-:Y:S05]  /*0090*/  @P0 EXIT ;  /* 0x000000000000094d */ /* 0x000fea0003800000 */
[----:B------:R-:W0:Y:S01]  /*00a0*/  I2F.U32.RP R6, R0 ;  /* 0x0000000000067306 */ /* 0x000e220000209000 */
[C---:B------:R-:W-:Y:S01]  /*00b0*/  IMAD.IADD R4, R0.reuse, 0x1, R9 ;  /* 0x0000000100047824 */ /* 0x040fe200078e0209 */
[----:B------:R-:W-:Y:S01]  /*00c0*/  ISETP.NE.U32.AND P2, PT, R0, RZ, PT ;  /* 0x000000ff0000720c */ /* 0x000fe20003f45070 */
[----:B------:R-:W-:Y:S01]  /*00d0*/  IMAD.MOV R7, RZ, RZ, -R0 ;  /* 0x000000ffff077224 */ /* 0x000fe200078e0a00 */
[----:B------:R-:W1:Y:S01]  /*00e0*/  LDCU.64 UR4, c[0x0][0x358] ;  /* 0x00006b00ff0477ac */ /* 0x000e620008000a00 */
[----:B------:R-:W-:Y:S01]  /*00f0*/  BSSY.RECONVERGENT B0, `(.L_x_0) ;  /* 0x000002f000007945 */ /* 0x000fe20003800200 */
[C---:B------:R-:W-:Y:S02]  /*0100*/  ISETP.GE.AND P0, PT, R4.reuse, UR6, PT ;  /* 0x0000000604007c0c */ /* 0x040fe4000bf06270 */
[----:B------:R-:W-:Y:S02]  /*0110*/  VIMNMX R5, PT, PT, R4, UR6, !PT ;  /* 0x0000000604057c48 */ /* 0x000fe4000ffe0100 */
[----:B------:R-:W-:-:S04]  /*0120*/  SEL R8, RZ, 0x1, P0 ;  /* 0x00000001ff087807 */ /* 0x000fc80000000000 */
[----:B------:R-:W-:Y:S01]  /*0130*/  IADD3 R5, PT, PT, R5, -R4, -R8 ;  /* 0x8000000405057210 */ /* 0x000fe20007ffe808 */
[----:B0-----:R-:W0:Y:S02]  /*0140*/  MUFU.RCP R6, R6 ;  /* 0x0000000600067308 */ /* 0x001e240000001000 */
[----:B0-----:R-:W-:-:S06]  /*0150*/  VIADD R2, R6, 0xffffffe ;  /* 0x0ffffffe06027836 */ /* 0x001fcc0000000000 */
[----:B------:R0:W2:Y:S02]  /*0160*/  F2I.FTZ.U32.TRUNC.NTZ R3, R2 ;  /* 0x0000000200037305 */ /* 0x0000a4000021f000 */
[----:B0-----:R-:W-:Y:S02]  /*0170*/  HFMA2 R2, -RZ, RZ, 0, 0 ;  /* 0x00000000ff027431 */ /* 0x001fe400000001ff */
[----:B--2---:R-:W-:-:S04]  /*0180*/  IMAD R7, R7, R3, RZ ;  /* 0x0000000307077224 */ /* 0x004fc800078e02ff */
[----:B------:R-:W-:-:S06]  /*0190*/  IMAD.HI.U32 R6, R3, R7, R2 ;  /* 0x0000000703067227 */ /* 0x000fcc00078e0002 */
[----:B------:R-:W-:Y:S02]  /*01a0*/  IMAD.HI.U32 R11, R6, R5, RZ ;  /* 0x00000005060b7227 */ /* 0x000fe400078e00ff */
[----:B------:R-:W0:Y:S02]  /*01b0*/  LDC.64 R6, c[0x0][0x390] ;  /* 0x0000e400ff067b82 */ /* 0x000e240000000a00 */
[----:B------:R-:W-:-:S04]  /*01c0*/  IMAD.MOV R2, RZ, RZ, -R11 ;  /* 0x000000ffff027224 */ /* 0x000fc800078e0a0b */
[----:B------:R-:W-:Y:S02]  /*01d0*/  IMAD R5, R0, R2, R5 ;  /* 0x0000000200057224 */ /* 0x000fe400078e0205 */
[----:B------:R-:W2:Y:S03]  /*01e0*/  LDC.64 R2, c[0x0][0x398] ;  /* 0x0000e600ff027b82 */ /* 0x000ea60000000a00 */
[----:B------:R-:W-:-:S13]  /*01f0*/  ISETP.GE.U32.AND P0, PT, R5, R0, PT ;  /* 0x000000000500720c */ /* 0x000fda0003f06070 */
[----:B------:R-:W-:Y:S01]  /*0200*/  @P0 IMAD.IADD R5, R5, 0x1, -R0 ;  /* 0x0000000105050824 */ /* 0x000fe200078e0a00 */
[----:B------:R-:W-:-:S04]  /*0210*/  @P0 IADD3 R11, PT, PT, R11, 0x1, RZ ;  /* 0x000000010b0b0810 */ /* 0x000fc80007ffe0ff */
[-C--:B------:R-:W-:Y:S02]  /*0220*/  ISETP.GE.U32.AND P1, PT, R5, R0.reuse, PT ;  /* 0x000000000500720c */ /* 0x080fe40003f26070 */
[----:B------:R-:W3:Y:S11]  /*0230*/  LDC.64 R4, c[0x0][0x388] ;  /* 0x0000e200ff047b82 */ /* 0x000ef60000000a00 */
[----:B------:R-:W-:Y:S01]  /*0240*/  @P1 VIADD R11, R11, 0x1 ;  /* 0x000000010b0b1836 */ /* 0x000fe20000000000 */
[----:B------:R-:W-:-:S05]  /*0250*/  @!P2 LOP3.LUT R11, RZ, R0, RZ, 0x33, !PT ;  /* 0x00000000ff0ba212 */ /* 0x000fca00078e33ff */
[----:B------:R-:W-:-:S05]  /*0260*/  IMAD.IADD R8, R8, 0x1, R11 ;  /* 0x0000000108087824 */ /* 0x000fca00078e020b */
[C---:B------:R-:W-:Y:S02]  /*0270*/  LOP3.LUT R10, R8.reuse, 0x3, RZ, 0xc0, !PT ;  /* 0x00000003080a7812 */ /* 0x040fe400078ec0ff */
[----:B------:R-:W-:Y:S02]  /*0280*/  ISETP.GE.U32.AND P0, PT, R8, 0x3, PT ;  /* 0x000000030800780c */ /* 0x000fe40003f06070 */
[----:B------:R-:W-:-:S13]  /*0290*/  ISETP.NE.AND P1, PT, R10, 0x3, PT ;  /* 0x000000030a00780c */ /* 0x000fda0003f25270 */
[----:B012---:R-:W-:Y:S05]  /*02a0*/  @!P1 BRA `(.L_x_1) ;  /* 0x00000000004c9947 */ /* 0x007fea0003800000 */
[----:B------:R-:W0:Y:S01]  /*02b0*/  LDC.64 R10, c[0x0][0x388] ;  /* 0x0000e200ff0a7b82 */ /* 0x000e220000000a00 */
[----:B------:R-:W-:-:S04]  /*02c0*/  IADD3 R8, PT, PT, R8, 0x1, RZ ;  /* 0x0000000108087810 */ /* 0x000fc80007ffe0ff */
[----:B------:R-:W-:-:S03]  /*02d0*/  LOP3.LUT R8, R8, 0x3, RZ, 0xc0, !PT ;  /* 0x0000000308087812 */ /* 0x000fc600078ec0ff */
[----:B------:R-:W1:Y:S02]  /*02e0*/  LDC.64 R12, c[0x0][0x390] ;  /* 0x0000e400ff0c7b82 */ /* 0x000e640000000a00 */
[----:B------:R-:W-:-:S06]  /*02f0*/  IMAD.MOV R8, RZ, RZ, -R8 ;  /* 0x000000ffff087224 */ /* 0x000fcc00078e0a08 */
[----:B------:R-:W2:Y:S02]  /*0300*/  LDC.64 R14, c[0x0][0x398] ;  /* 0x0000e600ff0e7b82 */ /* 0x000ea40000000a00 */
.L_x_2:
[----:B0-----:R-:W-:-:S06]  /*0310*/  IMAD.WIDE R20, R9, 0x4, R10 ;  /* 0x0000000409147825 */ /* 0x001fcc00078e020a */
[----:B----4-:R-:W4:Y:S01]  /*0320*/  LDG.E.CONSTANT R20, desc[UR4][R20.64] ;  /* 0x0000000414147981 */ /* 0x010f22000c1e9900 */
[----:B-1----:R-:W-:-:S04]  /*0330*/  IMAD.WIDE R18, R9, 0x4, R12 ;  /* 0x0000000409127825 */ /* 0x002fc800078e020c */
[----:B--2---:R-:W-:Y:S01]  /*0340*/  IMAD.WIDE R16, R9, 0x4, R14 ;  /* 0x0000000409107825 */ /* 0x004fe200078e020e */
[----:B------:R-:W-:-:S03]  /*0350*/  IADD3 R9, PT, PT, R0, R9, RZ ;  /* 0x0000000900097210 */ /* 0x000fc60007ffe0ff */
[----:B------:R-:W-:Y:S01]  /*0360*/  VIADD R8, R8, 0x1 ;  /* 0x0000000108087836 */ /* 0x000fe20000000000 */
[----:B----4-:R-:W-:Y:S02]  /*0370*/  ISETP.GT.AND P1, PT, R20, -0x1, PT ;  /* 0xffffffff1400780c */ /* 0x010fe40003f24270 */
[----:B------:R-:W-:Y:S02]  /*0380*/  FMNMX R23, RZ, R20, !PT ;  /* 0x00000014ff177209 */ /* 0x000fe40007800000 */
[----:B------:R-:W-:Y:S02]  /*0390*/  FSEL R25, RZ, 1, !P1 ;  /* 0x3f800000ff197808 */ /* 0x000fe40004800000 */
[----:B------:R-:W-:Y:S01]  /*03a0*/  ISETP.NE.AND P1, PT, R8, RZ, PT ;  /* 0x000000ff0800720c */ /* 0x000fe20003f25270 */
[----:B------:R4:W-:Y:S04]  /*03b0*/  STG.E desc[UR4][R18.64], R23 ;  /* 0x0000001712007986 */ /* 0x0009e8000c101904 */
[----:B------:R4:W-:Y:S08]  /*03c0*/  STG.E desc[UR4][R16.64], R25 ;  /* 0x0000001910007986 */ /* 0x0009f0000c101904 */
[----:B------:R-:W-:Y:S05]  /*03d0*/  @P1 BRA `(.L_x_2) ;  /* 0xfffffffc00cc1947 */ /* 0x000fea000383ffff */
.L_x_1:
[----:B------:R-:W-:Y:S05]  /*03e0*/  BSYNC.RECONVERGENT B0 ;  /* 0x0000000000007941 */ /* 0x000fea0003800200 */
.L_x_0:
[----:B------:R-:W-:Y:S05]  /*03f0*/  @!P0 EXIT ;  /* 0x000000000000894d */ /* 0x000fea0003800000 */
.L_x_3:
[----:B---3--:R-:W-:-:S05]  /*0400*/  IMAD.WIDE R10, R9, 0x4, R4 ;  /* 0x00000004090a7825 */ /* 0x008fca00078e0204 */
[----:B------:R0:W2:Y:S01]  /*0410*/  LDG.E.CONSTANT R24, desc[UR4][R10.64] ;  /* 0x000000040a187981 */ /* 0x0000a2000c1e9900 */
[----:B------:R-:W-:-:S05]  /*0420*/  IMAD.WIDE R12, R0, 0x4, R10 ;  /* 0x00000004000c7825 */ /* 0x000fca00078e020a */
[----:B------:R1:W3:Y:S01]  /*0430*/  LDG.E.CONSTANT R21, desc[UR4][R12.64] ;  /* 0x000000040c157981 */ /* 0x0002e2000c1e9900 */
[----:B------:R-:W-:-:S05]  /*0440*/  IMAD.WIDE R14, R0, 0x4, R12 ;  /* 0x00000004000e7825 */ /* 0x000fca00078e020c */
[----:B------:R5:W3:Y:S01]  /*0450*/  LDG.E.CONSTANT R8, desc[UR4][R14.64] ;  /* 0x000000040e087981 */ /* 0x000ae2000c1e9900 */
[----:B----4-:R-:W-:-:S05]  /*0460*/  IMAD.WIDE R22, R0, 0x4, R14 ;  /* 0x0000000400167825 */ /* 0x010fca00078e020e */
[----:B------:R4:W3:Y:S01]  /*0470*/  LDG.E.CONSTANT R20, desc[UR4][R22.64] ;  /* 0x0000000416147981 */ /* 0x0008e2000c1e9900 */
[----:B------:R-:W-:-:S04]  /*0480*/  IMAD.WIDE R26, R9, 0x4, R6 ;  /* 0x00000004091a7825 */ /* 0x000fc800078e0206 */
[----:B------:R-:W-:-:S04]  /*0490*/  IMAD.WIDE R16, R9, 0x4, R2 ;  /* 0x0000000409107825 */ /* 0x000fc800078e0202 */
[----:B------:R-:W-:-:S04]  /*04a0*/  IMAD.WIDE R18, R0, 0x4, R26 ;  /* 0x0000000400127825 */ /* 0x000fc800078e021a */
[----:B0-----:R-:W-:-:S04]  /*04b0*/  IMAD.WIDE R10, R0, 0x4, R16 ;  /* 0x00000004000a7825 */ /* 0x001fc800078e0210 */
[----:B-1----:R-:W-:-:S04]  /*04c0*/  IMAD.WIDE R12, R0, 0x4, R18 ;  /* 0x00000004000c7825 */ /* 0x002fc800078e0212 */
[----:B-----5:R-:W-:-:S04]  /*04d0*/  IMAD.WIDE R14, R0, 0x4, R10 ;  /* 0x00000004000e7825 */ /* 0x020fc800078e020a */
[----:B----4-:R-:W-:-:S04]  /*04e0*/  IMAD.WIDE R22, R0, 0x4, R14 ;  /* 0x0000000400167825 */ /* 0x010fc800078e020e */
[----:B------:R-:W-:Y:S01]  /*04f0*/  IMAD R9, R0, 0x4, R9 ;  /* 0x0000000400097824 */ /* 0x000fe200078e0209 */
[----:B--2---:R-:W-:Y:S02]  /*0500*/  ISETP.GT.AND P0, PT, R24, -0x1, PT ;  /* 0xffffffff1800780c */ /* 0x004fe40003f04270 */
[----:B------:R-:W-:Y:S02]  /*0510*/  FMNMX R28, RZ, R24, !PT ;  /* 0x00000018ff1c7209 */ /* 0x000fe40007800000 */
[----:B------:R-:W-:Y:S02]  /*0520*/  FSEL R25, RZ, 1, !P0 ;  /* 0x3f800000ff197808 */ /* 0x000fe40004000000 */
[----:B---3--:R-:W-:Y:S02]  /*0530*/  ISETP.GT.AND P0, PT, R21, -0x1, PT ;  /* 0xffffffff1500780c */ /* 0x008fe40003f04270 */
[----:B------:R-:W-:Y:S01]  /*0540*/  FMNMX R29, RZ, R21, !PT ;  /* 0x00000015ff1d7209 */ /* 0x000fe20007800000 */
[----:B------:R0:W-:Y:S01]  /*0550*/  STG.E desc[UR4][R26.64], R28 ;  /* 0x0000001c1a007986 */ /* 0x0001e2000c101904 */
[----:B------:R-:W-:-:S02]  /*0560*/  FSEL R21, RZ, 1, !P0 ;  /* 0x3f800000ff157808 */ /* 0x000fc40004000000 */
[----:B------:R-:W-:Y:S01]  /*0570*/  ISETP.GT.AND P1, PT, R8, -0x1, PT ;  /* 0xffffffff0800780c */ /* 0x000fe20003f24270 */
[----:B------:R1:W-:Y:S01]  /*0580*/  STG.E desc[UR4][R16.64], R25 ;  /* 0x0000001910007986 */ /* 0x0003e2000c101904 */
[----:B------:R-:W-:Y:S02]  /*0590*/  ISETP.GT.AND P0, PT, R20, -0x1, PT ;  /* 0xffffffff1400780c */ /* 0x000fe40003f04270 */
[----:B0-----:R-:W-:Y:S02]  /*05a0*/  FMNMX R27, RZ, R8, !PT ;  /* 0x00000008ff1b7209 */ /* 0x001fe40007800000 */
[----:B------:R-:W-:Y:S01]  /*05b0*/  FSEL R8, RZ, 1, !P1 ;  /* 0x3f800000ff087808 */ /* 0x000fe20004800000 */
[----:B------:R0:W-:Y:S01]  /*05c0*/  STG.E desc[UR4][R18.64], R29 ;  /* 0x0000001d12007986 */ /* 0x0001e2000c101904 */
[----:B-1----:R-:W-:Y:S01]  /*05d0*/  IMAD.WIDE R24, R0, 0x4, R12 ;  /* 0x0000000400187825 */ /* 0x002fe200078e020c */
[----:B------:R-:W-:Y:S02]  /*05e0*/  FMNMX R20, RZ, R20, !PT ;  /* 0x00000014ff147209 */ /* 0x000fe40007800000 */
[----:B------:R-:W-:Y:S01]  /*05f0*/  FSEL R17, RZ, 1, !P0 ;  /* 0x3f800000ff117808 */ /* 0x000fe20004000000 */
[----:B------:R0:W-:Y:S04]  /*0600*/  STG.E desc[UR4][R10.64], R21 ;  /* 0x000000150a007986 */ /* 0x0001e8000c101904 */
[----:B------:R0:W-:Y:S04]  /*0610*/  STG.E desc[UR4][R12.64], R27 ;  /* 0x0000001b0c007986 */ /* 0x0001e8000c101904 */
[----:B------:R0:W-:Y:S04]  /*0620*/  STG.E desc[UR4][R14.64], R8 ;  /* 0x000000080e007986 */ /* 0x0001e8000c101904 */
[----:B------:R0:W-:Y:S04]  /*0630*/  STG.E desc[UR4][R24.64], R20 ;  /* 0x0000001418007986 */ /* 0x0001e8000c101904 */
[----:B------:R0:W-:Y:S01]  /*0640*/  STG.E desc[UR4][R22.64], R17 ;  /* 0x0000001116007986 */ /* 0x0001e2000c101904 */
[----:B------:R-:W-:-:S13]  /*0650*/  ISETP.GE.AND P0, PT, R9, UR6, PT ;  /* 0x0000000609007c0c */ /* 0x000fda000bf06270 */
[----:B0-----:R-:W-:Y:S05]  /*0660*/  @!P0 BRA `(.L_x_3) ;  /* 0xfffffffc00648947 */ /* 0x001fea000383ffff */
[----:B------:R-:W-:Y:S05]  /*0670*/  EXIT ;  /* 0x000000000000794d */ /* 0x000fea0003800000 */
.L_x_4:
[----:B------:R-:W-:-:S00]  /*0680*/  BRA `(.L_x_4) ;  /* 0xfffffffc00fc7947 */ /* 0x000fc0000383ffff */
[----:B------:R-:W-:-:S00]  /*0690*/  NOP ;  /* 0x0000000000007918 */ /* 0x000fc00000000000 */
        /* <DEDUP_REMOVED lines=14> */
.L_x_96:


//--------------------- .text._Z4reluiPKfPf       --------------------------
	.section	.text._Z4reluiPKfPf,"ax",@progbits
	.align	128
        .global         _Z4reluiPKfPf
        .type           _Z4reluiPKfPf,@function
        .size           _Z4reluiPKfPf,(.L_x_97 - _Z4reluiPKfPf)
        .other          _Z4reluiPKfPf,@"STO_CUDA_ENTRY STV_DEFAULT"
_Z4reluiPKfPf:
.text._Z4reluiPKfPf:
        /* <DEDUP_REMOVED lines=11> */
[C---:B------:R-:W-:Y:S01]  /*00b0*/  IADD3 R4, PT, PT, R0.reuse, R7, RZ ;  /* 0x0000000700047210 */ /* 0x040fe20007ffe0ff */
[----:B------:R-:W-:Y:S01]  /*00c0*/  IMAD.MOV R9, RZ, RZ, -R0 ;  /* 0x000000ffff097224 */ /* 0x000fe200078e0a00 */
[----:B------:R-:W-:Y:S01]  /*00d0*/  ISETP.NE.U32.AND P2, PT, R0, RZ, PT ;  /* 0x000000ff0000720c */ /* 0x000fe20003f45070 */
[----:B------:R-:W1:Y:S01]  /*00e0*/  LDCU.64 UR4, c[0x0][0x358] ;  /* 0x00006b00ff0477ac */ /* 0x000e620008000a00 */
[C---:B------:R-:W-:Y:S01]  /*00f0*/  ISETP.GE.AND P0, PT, R4.reuse, UR6, PT ;  /* 0x0000000604007c0c */ /* 0x040fe2000bf06270 */
[----:B------:R-:W-:Y:S01]  /*0100*/  BSSY.RECONVERGENT B0, `(.L_x_5) ;  /* 0x0000028000007945 */ /* 0x000fe20003800200 */
[----:B------:R-:W-:Y:S02]  /*0110*/  VIMNMX R5, PT, PT, R4, UR6, !PT ;  /* 0x0000000604057c48 */ /* 0x000fe4000ffe0100 */
[----:B------:R-:W-:-:S04]  /*0120*/  SEL R6, RZ, 0x1, P0 ;  /* 0x00000001ff067807 */ /* 0x000fc80000000000 */
[----:B------:R-:W-:Y:S01]  /*0130*/  IADD3 R5, PT, PT, R5, -R4, -R6 ;  /* 0x8000000405057210 */ /* 0x000fe20007ffe806 */
[----:B0-----:R-:W0:Y:S02]  /*0140*/  MUFU.RCP R8, R8 ;  /* 0x0000000800087308 */ /* 0x001e240000001000 */
[----:B0-----:R-:W-:-:S06]  /*0150*/  VIADD R2, R8, 0xffffffe ;  /* 0x0ffffffe08027836 */ /* 0x001fcc0000000000 */
[----:B------:R0:W2:Y:S02]  /*0160*/  F2I.FTZ.U32.TRUNC.NTZ R3, R2 ;  /* 0x0000000200037305 */ /* 0x0000a4000021f000 */
[----:B0-----:R-:W-:Y:S02]  /*0170*/  IMAD.MOV.U32 R2, RZ, RZ, RZ ;  /* 0x000000ffff027224 */ /* 0x001fe400078e00ff */
[----:B--2---:R-:W-:-:S04]  /*0180*/  IMAD R9, R9, R3, RZ ;  /* 0x0000000309097224 */ /* 0x004fc800078e02ff */
[----:B------:R-:W-:-:S06]  /*0190*/  IMAD.HI.U32 R8, R3, R9, R2 ;  /* 0x0000000903087227 */ /* 0x000fcc00078e0002 */
[----:B------:R-:W-:-:S04]  /*01a0*/  IMAD.HI.U32 R9, R8, R5, RZ ;  /* 0x0000000508097227 */ /* 0x000fc800078e00ff */
[----:B------:R-:W-:-:S04]  /*01b0*/  IMAD.MOV R2, RZ, RZ, -R9 ;  /* 0x000000ffff027224 */ /* 0x000fc800078e0a09 */
[----:B------:R-:W-:Y:S02]  /*01c0*/  IMAD R5, R0, R2, R5 ;  /* 0x0000000200057224 */ /* 0x000fe400078e0205 */
[----:B------:R-:W0:Y:S03]  /*01d0*/  LDC.64 R2, c[0x0][0x388] ;  /* 0x0000e200ff027b82 */ /* 0x000e260000000a00 */
[----:B------:R-:W-:-:S13]  /*01e0*/  ISETP.GE.U32.AND P0, PT, R5, R0, PT ;  /* 0x000000000500720c */ /* 0x000fda0003f06070 */
[----:B------:R-:W-:Y:S01]  /*01f0*/  @P0 IADD3 R5, PT, PT, -R0, R5, RZ ;  /* 0x0000000500050210 */ /* 0x000fe20007ffe1ff */
[----:B------:R-:W-:-:S03]  /*0200*/  @P0 VIADD R9, R9, 0x1 ;  /* 0x0000000109090836 */ /* 0x000fc60000000000 */
[----:B------:R-:W-:Y:S02]  /*0210*/  ISETP.GE.U32.AND P1, PT, R5, R0, PT ;  /* 0x000000000500720c */ /* 0x000fe40003f26070 */
[----:B------:R-:W2:Y:S11]  /*0220*/  LDC.64 R4, c[0x0][0x390] ;  /* 0x0000e400ff047b82 */ /* 0x000eb60000000a00 */
[----:B------:R-:W-:-:S02]  /*0230*/  @P1 IADD3 R9, PT, PT, R9, 0x1, RZ ;  /* 0x0000000109091810 */ /* 0x000fc40007ffe0ff */
[----:B------:R-:W-:-:S05]  /*0240*/  @!P2 LOP3.LUT R9, RZ, R0, RZ, 0x33, !PT ;  /* 0x00000000ff09a212 */ /* 0x000fca00078e33ff */
[----:B------:R-:W-:-:S05]  /*0250*/  IMAD.IADD R6, R6, 0x1, R9 ;  /* 0x0000000106067824 */ /* 0x000fca00078e0209 */
[C---:B------:R-:W-:Y:S02]  /*0260*/  LOP3.LUT R8, R6.reuse, 0x3, RZ, 0xc0, !PT ;  /* 0x0000000306087812 */ /* 0x040fe400078ec0ff */
[----:B------:R-:W-:Y:S02]  /*0270*/  ISETP.GE.U32.AND P1, PT, R6, 0x3, PT ;  /* 0x000000030600780c */ /* 0x000fe40003f26070 */
[----:B------:R-:W-:-:S13]  /*0280*/  ISETP.NE.AND P0, PT, R8, 0x3, PT ;  /* 0x000000030800780c */ /* 0x000fda0003f05270 */
[----:B01----:R-:W-:Y:S05]  /*0290*/  @!P0 BRA `(.L_x_6) ;  /* 0x0000000000388947 */ /* 0x003fea0003800000 */
[----:B------:R-:W0:Y:S01]  /*02a0*/  LDC.64 R12, c[0x0][0x390] ;  /* 0x0000e400ff0c7b82 */ /* 0x000e220000000a00 */
[----:B------:R-:W-:-:S04]  /*02b0*/  IADD3 R6, PT, PT, R6, 0x1, RZ ;  /* 0x0000000106067810 */ /* 0x000fc80007ffe0ff */
[----:B------:R-:W-:-:S03]  /*02c0*/  LOP3.LUT R6, R6, 0x3, RZ, 0xc0, !PT ;  /* 0x0000000306067812 */ /* 0x000fc600078ec0ff */
[----:B------:R-:W1:Y:S02]  /*02d0*/  LDC.64 R14, c[0x0][0x388] ;  /* 0x0000e200ff0e7b82 */ /* 0x000e640000000a00 */
[----:B------:R-:W-:-:S07]  /*02e0*/  IMAD.MOV R6, RZ, RZ, -R6 ;  /* 0x000000ffff067224 */ /* 0x000fce00078e0a06 */
.L_x_7:
[----:B-1----:R-:W-:-:S06]  /*02f0*/  IMAD.WIDE R10, R7, 0x4, R14 ;  /* 0x00000004070a7825 */ /* 0x002fcc00078e020e */
[----:B---3--:R-:W3:Y:S01]  /*0300*/  LDG.E.CONSTANT R10, desc[UR4][R10.64] ;  /* 0x000000040a0a7981 */ /* 0x008ee2000c1e9900 */
[----:B0-----:R-:W-:Y:S01]  /*0310*/  IMAD.WIDE R8, R7, 0x4, R12 ;  /* 0x0000000407087825 */ /* 0x001fe200078e020c */
[----:B------:R-:W-:-:S03]  /*0320*/  IADD3 R6, PT, PT, R6, 0x1, RZ ;  /* 0x0000000106067810 */ /* 0x000fc60007ffe0ff */
[----:B------:R-:W-:Y:S01]  /*0330*/  IMAD.IADD R7, R0, 0x1, R7 ;  /* 0x0000000100077824 */ /* 0x000fe200078e0207 */
[----:B------:R-:W-:Y:S02]  /*0340*/  ISETP.NE.AND P0, PT, R6, RZ, PT ;  /* 0x000000ff0600720c */ /* 0x000fe40003f05270 */
[----:B---3--:R-:W-:-:S05]  /*0350*/  FMNMX R17, RZ, R10, !PT ;  /* 0x0000000aff117209 */ /* 0x008fca0007800000 */
[----:B------:R3:W-:Y:S06]  /*0360*/  STG.E desc[UR4][R8.64], R17 ;  /* 0x0000001108007986 */ /* 0x0007ec000c101904 */
[----:B------:R-:W-:Y:S05]  /*0370*/  @P0 BRA `(.L_x_7) ;  /* 0xfffffffc00dc0947 */ /* 0x000fea000383ffff */
.L_x_6:
[----:B------:R-:W-:Y:S05]  /*0380*/  BSYNC.RECONVERGENT B0 ;  /* 0x0000000000007941 */ /* 0x000fea0003800200 */
.L_x_5:
[----:B------:R-:W-:Y:S05]  /*0390*/  @!P1 EXIT ;  /* 0x000000000000994d */ /* 0x000fea0003800000 */
.L_x_8:
[----:B0-----:R-:W-:-:S04]  /*03a0*/  IMAD.WIDE R22, R7, 0x4, R2 ;  /* 0x0000000407167825 */ /* 0x001fc800078e0202 */
[C---:B---3--:R-:W-:Y:S02]  /*03b0*/  IMAD.WIDE R16, R0.reuse, 0x4, R22 ;  /* 0x0000000400107825 */ /* 0x048fe400078e0216 */
[----:B------:R-:W3:Y:S02]  /*03c0*/  LDG.E.CONSTANT R22, desc[UR4][R22.64] ;  /* 0x0000000416167981 */ /* 0x000ee4000c1e9900 */
[C---:B------:R-:W-:Y:S02]  /*03d0*/  IMAD.WIDE R18, R0.reuse, 0x4, R16 ;  /* 0x0000000400127825 */ /* 0x040fe400078e0210 */
[----:B------:R-:W4:Y:S02]  /*03e0*/  LDG.E.CONSTANT R16, desc[UR4][R16.64] ;  /* 0x0000000410107981 */ /* 0x000f24000c1e9900 */
[----:B------:R-:W-:Y:S02]  /*03f0*/  IMAD.WIDE R20, R0, 0x4, R18 ;  /* 0x0000000400147825 */ /* 0x000fe400078e0212 */
[----:B------:R-:W5:Y:S04]  /*0400*/  LDG.E.CONSTANT R18, desc[UR4][R18.64] ;  /* 0x0000000412127981 */ /* 0x000f68000c1e9900 */
[----:B------:R-:W5:Y:S01]  /*0410*/  LDG.E.CONSTANT R20, desc[UR4][R20.64] ;  /* 0x0000000414147981 */ /* 0x000f62000c1e9900 */
[----:B--2---:R-:W-:-:S04]  /*0420*/  IMAD.WIDE R8, R7, 0x4, R4 ;  /* 0x0000000407087825 */ /* 0x004fc800078e0204 */
[----:B------:R-:W-:-:S04]  /*0430*/  IMAD.WIDE R10, R0, 0x4, R8 ;  /* 0x00000004000a7825 */ /* 0x000fc800078e0208 */
[----:B------:R-:W-:-:S04]  /*0440*/  IMAD.WIDE R12, R0, 0x4, R10 ;  /* 0x00000004000c7825 */ /* 0x000fc800078e020a */
[C---:B------:R-:W-:Y:S01]  /*0450*/  IMAD.WIDE R14, R0.reuse, 0x4, R12 ;  /* 0x00000004000e7825 */ /* 0x040fe200078e020c */
[----:B------:R-:W-:-:S04]  /*0460*/  LEA R7, R0, R7, 0x2 ;  /* 0x0000000700077211 */ /* 0x000fc800078e10ff */
[----:B------:R-:W-:Y:S02]  /*0470*/  ISETP.GE.AND P0, PT, R7, UR6, PT ;  /* 0x0000000607007c0c */ /* 0x000fe4000bf06270 */
[----:B---3--:R-:W-:Y:S02]  /*0480*/  FMNMX R29, RZ, R22, !PT ;  /* 0x00000016ff1d7209 */ /* 0x008fe40007800000 */
[----:B----4-:R-:W-:-:S03]  /*0490*/  FMNMX R25, RZ, R16, !PT ;  /* 0x00000010ff197209 */ /* 0x010fc60007800000 */
[----:B------:R0:W-:Y:S01]  /*04a0*/  STG.E desc[UR4][R8.64], R29 ;  /* 0x0000001d08007986 */ /* 0x0001e2000c101904 */
[----:B-----5:R-:W-:-:S03]  /*04b0*/  FMNMX R27, RZ, R18, !PT ;  /* 0x00000012ff1b7209 */ /* 0x020fc60007800000 */
[----:B------:R0:W-:Y:S01]  /*04c0*/  STG.E desc[UR4][R10.64], R25 ;  /* 0x000000190a007986 */ /* 0x0001e2000c101904 */
[----:B------:R-:W-:-:S03]  /*04d0*/  FMNMX R23, RZ, R20, !PT ;  /* 0x00000014ff177209 */ /* 0x000fc60007800000 */
[----:B------:R0:W-:Y:S04]  /*04e0*/  STG.E desc[UR4][R12.64], R27 ;  /* 0x0000001b0c007986 */ /* 0x0001e8000c101904 */
[----:B------:R0:W-:Y:S01]  /*04f0*/  STG.E desc[UR4][R14.64], R23 ;  /* 0x000000170e007986 */ /* 0x0001e2000c101904 */
[----:B------:R-:W-:Y:S05]  /*0500*/  @!P0 BRA `(.L_x_8) ;  /* 0xfffffffc00a48947 */ /* 0x000fea000383ffff */
[----:B------:R-:W-:Y:S05]  /*0510*/  EXIT ;  /* 0x000000000000794d */ /* 0x000fea0003800000 */
.L_x_9:
        /* <DEDUP_REMOVED lines=14> */
.L_x_97:


//--------------------- .text._Z8tanhSigmiiPKfPfS1_ --------------------------
	.section	.text._Z8tanhSigmiiPKfPfS1_,"ax",@progbits
	.align	128
        .global         _Z8tanhSigmiiPKfPfS1_
        .type           _Z8tanhSigmiiPKfPfS1_,@function
        .size           _Z8tanhSigmiiPKfPfS1_,(.L_x_92 - _Z8tanhSigmiiPKfPfS1_)
        .other          _Z8tanhSigmiiPKfPfS1_,@"STO_CUDA_ENTRY STV_DEFAULT"
_Z8tanhSigmiiPKfPfS1_:
.text._Z8tanhSigmiiPKfPfS1_:
[----:B------:R-:W-:Y:S01]  /*0000*/  LDC R1, c[0x0][0x37c] ;  /* 0x0000df00ff017b82 */ /* 0x000fe20000000800 */
[----:B------:R-:W0:Y:S01]  /*0010*/  S2R R3, SR_CTAID.X ;  /* 0x0000000000037919 */ /* 0x000e220000002500 */
[----:B------:R-:W1:Y:S01]  /*0020*/  LDCU.64 UR10, c[0x0][0x380] ;  /* 0x00007000ff0a77ac */ /* 0x000e620008000a00 */
[----:B------:R-:W0:Y:S01]  /*0030*/  S2R R0, SR_TID.X ;  /* 0x0000000000007919 */ /* 0x000e220000002100 */
[----:B------:R-:W0:Y:S01]  /*0040*/  LDCU UR7, c[0x0][0x360] ;  /* 0x00006c00ff0777ac */ /* 0x000e220008000800 */
[----:B-1----:R-:W-:Y:S01]  /*0050*/  UIMAD UR4, UR11, UR10, URZ ;  /* 0x0000000a0b0472a4 */ /* 0x002fe2000f8e02ff */
[----:B0-----:R-:W-:-:S05]  /*0060*/  IMAD R3, R3, UR7, R0 ;  /* 0x0000000703037c24 */ /* 0x001fca000f8e0200 */
[----:B------:R-:W-:-:S13]  /*0070*/  ISETP.GE.AND P0, PT, R3, UR4, PT ;  /* 0x0000000403007c0c */ /* 0x000fda000bf06270 */
[----:B------:R-:W-:Y:S05]  /*0080*/  @P0 EXIT ;  /* 0x000000000000094d */ /* 0x000fea0003800000 */
[----:B------:R-:W0:Y:S01]  /*0090*/  LDC R14, c[0x0][0x380] ;  /* 0x0000e000ff0e7b82 */ /* 0x000e220000000800 */
[----:B------:R-:W1:Y:S01]  /*00a0*/  LDCU UR8, c[0x0][0x370] ;  /* 0x00006e00ff0877ac */ /* 0x000e620008000800 */
[----:B------:R-:W-:Y:S01]  /*00b0*/  UIMAD UR5, UR10, 0x3, URZ ;  /* 0x000000030a0578a4 */ /* 0x000fe2000f8e02ff */
[----:B------:R-:W2:Y:S05]  /*00c0*/  LDCU.64 UR10, c[0x0][0x358] ;  /* 0x00006b00ff0a77ac */ /* 0x000eaa0008000a00 */
[----:B------:R-:W3:Y:S01]  /*00d0*/  LDC.64 R4, c[0x0][0x388] ;  /* 0x0000e200ff047b82 */ /* 0x000ee20000000a00 */
[----:B------:R-:W-:-:S04]  /*00e0*/  USHF.R.S32.HI UR6, URZ, 0x1f, UR5 ;  /* 0x0000001fff067899 */ /* 0x000fc80008011405 */
[----:B------:R-:W-:-:S03]  /*00f0*/  ULEA.HI UR6, UR6, UR5, URZ, 0x2 ;  /* 0x0000000506067291 */ /* 0x000fc6000f8f10ff */
[----:B------:R-:W4:Y:S01]  /*0100*/  LDC.64 R6, c[0x0][0x390] ;  /* 0x0000e400ff067b82 */ /* 0x000f220000000a00 */
[----:B-1----:R-:W-:Y:S02]  /*0110*/  UIMAD UR5, UR7, UR8, URZ ;  /* 0x00000008070572a4 */ /* 0x002fe4000f8e02ff */
[----:B------:R-:W-:-:S05]  /*0120*/  USHF.R.S32.HI UR6, URZ, 0x2, UR6 ;  /* 0x00000002ff067899 */ /* 0x000fca0008011406 */
[----:B--2---:R-:W1:Y:S07]  /*0130*/  LDC.64 R8, c[0x0][0x398] ;  /* 0x0000e600ff087b82 */ /* 0x004e6e0000000a00 */
.L_x_16:
[----:B01----:R-:W-:Y:S01]  /*0140*/  IABS R13, R14 ;  /* 0x0000000e000d7213 */ /* 0x003fe20000000000 */
[----:B------:R-:W-:Y:S01]  /*0150*/  BSSY.RECONVERGENT B0, `(.L_x_10) ;  /* 0x000004f000007945 */ /* 0x000fe20003800200 */
[----:B------:R-:W-:Y:S02]  /*0160*/  ISETP.GE.AND P2, PT, R3, RZ, PT ;  /* 0x000000ff0300720c */ /* 0x000fe40003f46270 */
[----:B------:R-:W0:Y:S08]  /*0170*/  I2F.RP R0, R13 ;  /* 0x0000000d00007306 */ /* 0x000e300000209400 */
[----:B0-----:R-:W0:Y:S02]  /*0180*/  MUFU.RCP R0, R0 ;  /* 0x0000000000007308 */ /* 0x001e240000001000 */
[----:B0-----:R-:W-:-:S06]  /*0190*/  IADD3 R10, PT, PT, R0, 0xffffffe, RZ ;  /* 0x0ffffffe000a7810 */ /* 0x001fcc0007ffe0ff */
[----:B------:R0:W2:Y:S02]  /*01a0*/  F2I.FTZ.U32.TRUNC.NTZ R11, R10 ;  /* 0x0000000a000b7305 */ /* 0x0000a4000021f000 */
[----:B0-----:R-:W-:Y:S02]  /*01b0*/  HFMA2 R10, -RZ, RZ, 0, 0 ;  /* 0x00000000ff0a7431 */ /* 0x001fe400000001ff */
[----:B--2---:R-:W-:-:S04]  /*01c0*/  IMAD.MOV R2, RZ, RZ, -R11 ;  /* 0x000000ffff027224 */ /* 0x004fc800078e0a0b */
[----:B------:R-:W-:Y:S01]  /*01d0*/  IMAD R15, R2, R13, RZ ;  /* 0x0000000d020f7224 */ /* 0x000fe200078e02ff */
[----:B------:R-:W-:-:S03]  /*01e0*/  IABS R2, R3 ;  /* 0x0000000300027213 */ /* 0x000fc60000000000 */
[----:B------:R-:W-:-:S06]  /*01f0*/  IMAD.HI.U32 R11, R11, R15, R10 ;  /* 0x0000000f0b0b7227 */ /* 0x000fcc00078e000a */
[----:B------:R-:W-:-:S04]  /*0200*/  IMAD.HI.U32 R11, R11, R2, RZ ;  /* 0x000000020b0b7227 */ /* 0x000fc800078e00ff */
[----:B------:R-:W-:-:S04]  /*0210*/  IMAD.MOV R11, RZ, RZ, -R11 ;  /* 0x000000ffff0b7224 */ /* 0x000fc800078e0a0b */
[----:B------:R-:W-:-:S05]  /*0220*/  IMAD R0, R13, R11, R2 ;  /* 0x0000000b0d007224 */ /* 0x000fca00078e0202 */
[----:B------:R-:W-:-:S13]  /*0230*/  ISETP.GT.U32.AND P0, PT, R13, R0, PT ;  /* 0x000000000d00720c */ /* 0x000fda0003f04070 */
[----:B------:R-:W-:Y:S02]  /*0240*/  @!P0 IADD3 R0, PT, PT, R0, -R13, RZ ;  /* 0x8000000d00008210 */ /* 0x000fe40007ffe0ff */
[----:B------:R-:W-:Y:S02]  /*0250*/  ISETP.NE.AND P0, PT, R14, RZ, PT ;  /* 0x000000ff0e00720c */ /* 0x000fe40003f05270 */
[----:B------:R-:W-:-:S13]  /*0260*/  ISETP.GT.U32.AND P1, PT, R13, R0, PT ;  /* 0x000000000d00720c */ /* 0x000fda0003f24070 */
[----:B------:R-:W-:-:S05]  /*0270*/  @!P1 IMAD.IADD R0, R0, 0x1, -R13 ;  /* 0x0000000100009824 */ /* 0x000fca00078e0a0d */
[----:B------:R-:W-:Y:S02]  /*0280*/  @!P2 IADD3 R0, PT, PT, -R0, RZ, RZ ;  /* 0x000000ff0000a210 */ /* 0x000fe40007ffe1ff */
[----:B------:R-:W-:-:S04]  /*0290*/  @!P0 LOP3.LUT R0, RZ, R14, RZ, 0x33, !PT ;  /* 0x0000000eff008212 */ /* 0x000fc800078e33ff */
[----:B------:R-:W-:-:S13]  /*02a0*/  ISETP.GE.AND P0, PT, R0, UR6, PT ;  /* 0x0000000600007c0c */ /* 0x000fda000bf06270 */
[----:B------:R-:W-:Y:S05]  /*02b0*/  @P0 BRA `(.L_x_11) ;  /* 0x0000000000800947 */ /* 0x000fea0003800000 */
[----:B---3--:R-:W-:-:S06]  /*02c0*/  IMAD.WIDE R10, R3, 0x4, R4 ;  /* 0x00000004030a7825 */ /* 0x008fcc00078e0204 */
[----:B------:R-:W2:Y:S01]  /*02d0*/  LDG.E.CONSTANT R10, desc[UR10][R10.64] ;  /* 0x0000000a0a0a7981 */ /* 0x000ea2000c1e9900 */
[----:B------:R-:W-:Y:S01]  /*02e0*/  IMAD.MOV.U32 R13, RZ, RZ, 0x3bbb989d ;  /* 0x3bbb989dff0d7424 */ /* 0x000fe200078e00ff */
[----:B------:R-:W-:Y:S01]  /*02f0*/  MOV R15, 0x437c0000 ;  /* 0x437c0000000f7802 */ /* 0x000fe20000000f00 */
[----:B------:R-:W-:Y:S02]  /*0300*/  BSSY.RECONVERGENT B1, `(.L_x_12) ;  /* 0x0000014000017945 */ /* 0x000fe40003800200 */
[----:B--2---:R-:W-:-:S04]  /*0310*/  FFMA.SAT R0, R10, -R13, 0.5 ;  /* 0x3f0000000a007423 */ /* 0x004fc8000000280d */
[----:B------:R-:W-:-:S04]  /*0320*/  FFMA.RM R0, R0, R15, 12582913 ;  /* 0x4b40000100007423 */ /* 0x000fc8000000400f */
[C---:B------:R-:W-:Y:S01]  /*0330*/  FADD R13, R0.reuse, -12583039 ;  /* 0xcb40007f000d7421 */ /* 0x040fe20000000000 */
[----:B------:R-:W-:-:S03]  /*0340*/  IMAD.SHL.U32 R0, R0, 0x800000, RZ ;  /* 0x0080000000007824 */ /* 0x000fc600078e00ff */
[----:B------:R-:W-:-:S04]  /*0350*/  FFMA R13, R10, -1.4426950216293334961, -R13 ;  /* 0xbfb8aa3b0a0d7823 */ /* 0x000fc8000000080d */
[----:B------:R-:W-:-:S06]  /*0360*/  FFMA R13, R10, -1.925963033500011079e-08, R13 ;  /* 0xb2a570600a0d7823 */ /* 0x000fcc000000000d */
[----:B------:R-:W0:Y:S02]  /*0370*/  MUFU.EX2 R13, R13 ;  /* 0x0000000d000d7308 */ /* 0x000e240000000800 */
[----:B0-----:R-:W-:-:S05]  /*0380*/  FFMA R12, R0, R13, 1 ;  /* 0x3f800000000c7423 */ /* 0x001fca000000000d */
[----:B------:R-:W-:-:S04]  /*0390*/  IADD3 R0, PT, PT, R12, 0x1800000, RZ ;  /* 0x018000000c007810 */ /* 0x000fc80007ffe0ff */
[----:B------:R-:W-:-:S04]  /*03a0*/  LOP3.LUT R0, R0, 0x7f800000, RZ, 0xc0, !PT ;  /* 0x7f80000000007812 */ /* 0x000fc800078ec0ff */
[----:B------:R-:W-:-:S13]  /*03b0*/  ISETP.GT.U32.AND P0, PT, R0, 0x1ffffff, PT ;  /* 0x01ffffff0000780c */ /* 0x000fda0003f04070 */
[----:B------:R-:W-:Y:S05]  /*03c0*/  @P0 BRA `(.L_x_13) ;  /* 0x00000000000c0947 */ /* 0x000fea0003800000 */
[----:B------:R-:W-:-:S07]  /*03d0*/  MOV R10, 0x3f0 ;  /* 0x000003f0000a7802 */ /* 0x000fce0000000f00 */
[----:B-1--4-:R-:W-:Y:S05]  /*03e0*/  CALL.REL.NOINC `($__internal_0_$__cuda_sm20_rcp_rn_f32_slowpath) ;  /* 0x0000000000a87944 */ /* 0x012fea0003c00000 */
[----:B------:R-:W-:Y:S05]  /*03f0*/  BRA `(.L_x_14) ;  /* 0x0000000000107947 */ /* 0x000fea0003800000 */
.L_x_13:
[----:B------:R-:W0:Y:S02]  /*0400*/  MUFU.RCP R15, R12 ;  /* 0x0000000c000f7308 */ /* 0x000e240000001000 */
[----:B0-----:R-:W-:-:S04]  /*0410*/  FFMA R0, R12, R15, -1 ;  /* 0xbf8000000c007423 */ /* 0x001fc8000000000f */
[----:B------:R-:W-:-:S04]  /*0420*/  FADD.FTZ R0, -R0, -RZ ;  /* 0x800000ff00007221 */ /* 0x000fc80000010100 */
[----:B------:R-:W-:-:S07]  /*0430*/  FFMA R15, R15, R0, R15 ;  /* 0x000000000f0f7223 */ /* 0x000fce000000000f */
.L_x_14:
[----:B------:R-:W-:Y:S05]  /*0440*/  BSYNC.RECONVERGENT B1 ;  /* 0x0000000000017941 */ /* 0x000fea0003800200 */
.L_x_12:
[----:B------:R-:W-:Y:S01]  /*0450*/  FADD R0, -R15, 1 ;  /* 0x3f8000000f007421 */ /* 0x000fe20000000100 */
[----:B----4-:R-:W-:-:S04]  /*0460*/  IMAD.WIDE R10, R3, 0x4, R6 ;  /* 0x00000004030a7825 */ /* 0x010fc800078e0206 */
[----:B------:R-:W-:Y:S01]  /*0470*/  FMUL R17, R0, R15 ;  /* 0x0000000f00117220 */ /* 0x000fe20000400000 */
[----:B-1----:R-:W-:Y:S01]  /*0480*/  IMAD.WIDE R12, R3, 0x4, R8 ;  /* 0x00000004030c7825 */ /* 0x002fe200078e0208 */
[----:B------:R1:W-:Y:S04]  /*0490*/  STG.E desc[UR10][R10.64], R15 ;  /* 0x0000000f0a007986 */ /* 0x0003e8000c10190a */
[----:B------:R1:W-:Y:S01]  /*04a0*/  STG.E desc[UR10][R12.64], R17 ;  /* 0x000000110c007986 */ /* 0x0003e2000c10190a */
[----:B------:R-:W-:Y:S05]  /*04b0*/  BRA `(.L_x_15) ;  /* 0x0000000000607947 */ /* 0x000fea0003800000 */
.L_x_11:
[----:B---3--:R-:W-:-:S06]  /*04c0*/  IMAD.WIDE R10, R3, 0x4, R4 ;  /* 0x00000004030a7825 */ /* 0x008fcc00078e0204 */
[----:B------:R-:W2:Y:S01]  /*04d0*/  LDG.E.CONSTANT R11, desc[UR10][R10.64] ;  /* 0x0000000a0a0b7981 */ /* 0x000ea2000c1e9900 */
[----:B------:R-:W-:Y:S01]  /*04e0*/  IMAD.MOV.U32 R16, RZ, RZ, 0x3c80f082 ;  /* 0x3c80f082ff107424 */ /* 0x000fe200078e00ff */
[----:B------:R-:W-:Y:S01]  /*04f0*/  MOV R15, 0x3f800000 ;  /* 0x3f800000000f7802 */ /* 0x000fe20000000f00 */
[C---:B--2---:R-:W-:Y:S01]  /*0500*/  FMUL R0, |R11|.reuse, 2.8853900432586669922 ;  /* 0x4038aa3b0b007820 */ /* 0x044fe20000400200 */
[C---:B------:R-:W-:Y:S01]  /*0510*/  FMUL R13, R11.reuse, R11 ;  /* 0x0000000b0b0d7220 */ /* 0x040fe20000400000 */
[C---:B------:R-:W-:Y:S02]  /*0520*/  FSETP.GE.AND P1, PT, |R11|.reuse, 0.60000002384185791016, PT ;  /* 0x3f19999a0b00780b */ /* 0x040fe40003f26200 */
[----:B------:R-:W-:Y:S01]  /*0530*/  FSETP.GE.AND P0, PT, |R11|, 9.010913848876953125, PT ;  /* 0x41102cb40b00780b */ /* 0x000fe20003f06200 */
[C---:B------:R-:W-:Y:S01]  /*0540*/  FFMA R16, R13.reuse, R16, -0.052303962409496307373 ;  /* 0xbd563cae0d107423 */ /* 0x040fe20000000010 */
[----:B------:R-:W0:Y:S03]  /*0550*/  MUFU.EX2 R0, R0 ;  /* 0x0000000000007308 */ /* 0x000e260000000800 */
[----:B------:R-:W-:Y:S01]  /*0560*/  FFMA R16, R13, R16, 0.1331529766321182251 ;  /* 0x3e0859410d107423 */ /* 0x000fe20000000010 */
[----:B0-----:R-:W-:-:S03]  /*0570*/  FADD R2, R0, 1 ;  /* 0x3f80000000027421 */ /* 0x001fc60000000000 */
[----:B------:R-:W-:-:S04]  /*0580*/  FFMA R0, R13, R16, -0.33332768082618713379 ;  /* 0xbeaaa9ed0d007423 */ /* 0x000fc80000000010 */
[----:B------:R-:W-:Y:S01]  /*0590*/  FFMA R0, R13, R0, RZ ;  /* 0x000000000d007223 */ /* 0x000fe200000000ff */
[----:B------:R-:W0:Y:S02]  /*05a0*/  MUFU.RCP R2, R2 ;  /* 0x0000000200027308 */ /* 0x000e240000001000 */
[----:B0-----:R-:W-:-:S05]  /*05b0*/  FFMA R12, R2, -2, R15 ;  /* 0xc0000000020c7823 */ /* 0x001fca000000000f */
[----:B------:R-:W-:-:S04]  /*05c0*/  FSEL R12, R12, 1, !P0 ;  /* 0x3f8000000c0c7808 */ /* 0x000fc80004000000 */
[--C-:B------:R-:W-:Y:S01]  /*05d0*/  LOP3.LUT R15, R12, 0x80000000, R11.reuse, 0xb8, !PT ;  /* 0x800000000c0f7812 */ /* 0x100fe200078eb80b */
[----:B------:R-:W-:Y:S01]  /*05e0*/  @!P1 FFMA R15, R11, R0, R11 ;  /* 0x000000000b0f9223 */ /* 0x000fe2000000000b */
[----:B----4-:R-:W-:-:S04]  /*05f0*/  IMAD.WIDE R10, R3, 0x4, R6 ;  /* 0x00000004030a7825 */ /* 0x010fc800078e0206 */
[----:B------:R-:W-:Y:S01]  /*0600*/  FFMA R17, -R15, R15, 1 ;  /* 0x3f8000000f117423 */ /* 0x000fe2000000010f */
[----:B-1----:R-:W-:Y:S01]  /*0610*/  IMAD.WIDE R12, R3, 0x4, R8 ;  /* 0x00000004030c7825 */ /* 0x002fe200078e0208 */
[----:B------:R0:W-:Y:S04]  /*0620*/  STG.E desc[UR10][R10.64], R15 ;  /* 0x0000000f0a007986 */ /* 0x0001e8000c10190a */
[----:B------:R0:W-:Y:S02]  /*0630*/  STG.E desc[UR10][R12.64], R17 ;  /* 0x000000110c007986 */ /* 0x0001e4000c10190a */
.L_x_15:
[----:B------:R-:W-:Y:S05]  /*0640*/  BSYNC.RECONVERGENT B0 ;  /* 0x0000000000007941 */ /* 0x000fea0003800200 */
.L_x_10:
[----:B------:R-:W-:-:S05]  /*0650*/  VIADD R3, R3, UR5 ;  /* 0x0000000503037c36 */ /* 0x000fca0008000000 */
[----:B------:R-:W-:-:S13]  /*0660*/  ISETP.GE.AND P0, PT, R3, UR4, PT ;  /* 0x0000000403007c0c */ /* 0x000fda000bf06270 */
[----:B------:R-:W-:Y:S05]  /*0670*/  @!P0 BRA `(.L_x_16) ;  /* 0xfffffff800b08947 */ /* 0x000fea000383ffff */
[----:B------:R-:W-:Y:S05]  /*0680*/  EXIT ;  /* 0x000000000000794d */ /* 0x000fea0003800000 */
        .weak           $__internal_0_$__cuda_sm20_rcp_rn_f32_slowpath
        .type           $__internal_0_$__cuda_sm20_rcp_rn_f32_slowpath,@function
        .size           $__internal_0_$__cuda_sm20_rcp_rn_f32_slowpath,(.L_x_92 - $__internal_0_$__cuda_sm20_rcp_rn_f32_slowpath)
$__internal_0_$__cuda_sm20_rcp_rn_f32_slowpath:
[----:B------:R-:W-:Y:S01]  /*0690*/  SHF.L.U32 R2, R12, 0x1, RZ ;  /* 0x000000010c027819 */ /* 0x000fe200000006ff */
[----:B------:R-:W-:Y:S01]  /*06a0*/  BSSY.RECONVERGENT B2, `(.L_x_17) ;  /* 0x0000031000027945 */ /* 0x000fe20003800200 */
[----:B------:R-:W-:Y:S02]  /*06b0*/  IMAD.MOV.U32 R0, RZ, RZ, R12 ;  /* 0x000000ffff007224 */ /* 0x000fe400078e000c */
[----:B------:R-:W-:-:S04]  /*06c0*/  SHF.R.U32.HI R2, RZ, 0x18, R2 ;  /* 0x00000018ff027819 */ /* 0x000fc80000011602 */
[----:B------:R-:W-:-:S13]  /*06d0*/  ISETP.NE.U32.AND P0, PT, R2, RZ, PT ;  /* 0x000000ff0200720c */ /* 0x000fda0003f05070 */
[----:B------:R-:W-:Y:S05]  /*06e0*/  @P0 BRA `(.L_x_18) ;  /* 0x0000000000280947 */ /* 0x000fea0003800000 */
[----:B------:R-:W-:-:S04]  /*06f0*/  SHF.L.U32 R2, R0, 0x1, RZ ;  /* 0x0000000100027819 */ /* 0x000fc800000006ff */
[----:B------:R-:W-:-:S13]  /*0700*/  ISETP.NE.AND P0, PT, R2, RZ, PT ;  /* 0x000000ff0200720c */ /* 0x000fda0003f05270 */
[----:B------:R-:W-:Y:S01]  /*0710*/  @P0 FFMA R12, R0, 1.84467440737095516160e+19, RZ ;  /* 0x5f800000000c0823 */ /* 0x000fe200000000ff */
[----:B------:R-:W-:Y:S08]  /*0720*/  @!P0 MUFU.RCP R11, R0 ;  /* 0x00000000000b8308 */ /* 0x000ff00000001000 */
[----:B------:R-:W0:Y:S02]  /*0730*/  @P0 MUFU.RCP R13, R12 ;  /* 0x0000000c000d0308 */ /* 0x000e240000001000 */
[----:B0-----:R-:W-:-:S04]  /*0740*/  @P0 FFMA R2, R12, R13, -1 ;  /* 0xbf8000000c020423 */ /* 0x001fc8000000000d */
[----:B------:R-:W-:-:S04]  /*0750*/  @P0 FADD.FTZ R2, -R2, -RZ ;  /* 0x800000ff02020221 */ /* 0x000fc80000010100 */
[----:B------:R-:W-:-:S04]  /*0760*/  @P0 FFMA R2, R13, R2, R13 ;  /* 0x000000020d020223 */ /* 0x000fc8000000000d */
[----:B------:R-:W-:Y:S01]  /*0770*/  @P0 FFMA R11, R2, 1.84467440737095516160e+19, RZ ;  /* 0x5f800000020b0823 */ /* 0x000fe200000000ff */
[----:B------:R-:W-:Y:S06]  /*0780*/  BRA `(.L_x_19) ;  /* 0x0000000000887947 */ /* 0x000fec0003800000 */
.L_x_18:
[----:B------:R-:W-:-:S05]  /*0790*/  VIADD R18, R2, 0xffffff03 ;  /* 0xffffff0302127836 */ /* 0x000fca0000000000 */
[----:B------:R-:W-:-:S13]  /*07a0*/  ISETP.GT.U32.AND P0, PT, R18, 0x1, PT ;  /* 0x000000011200780c */ /* 0x000fda0003f04070 */
[----:B------:R-:W-:Y:S05]  /*07b0*/  @P0 BRA `(.L_x_20) ;  /* 0x0000000000780947 */ /* 0x000fea0003800000 */
[----:B------:R-:W-:Y:S02]  /*07c0*/  LOP3.LUT R11, R0, 0x7fffff, RZ, 0xc0, !PT ;  /* 0x007fffff000b7812 */ /* 0x000fe400078ec0ff */
[----:B------:R-:W-:Y:S02]  /*07d0*/  MOV R17, 0x3 ;  /* 0x0000000300117802 */ /* 0x000fe40000000f00 */
[----:B------:R-:W-:Y:S02]  /*07e0*/  LOP3.LUT R11, R11, 0x3f800000, RZ, 0xfc, !PT ;  /* 0x3f8000000b0b7812 */ /* 0x000fe400078efcff */
[----:B------:R-:W-:Y:S02]  /*07f0*/  SHF.L.U32 R17, R17, R18, RZ ;  /* 0x0000001211117219 */ /* 0x000fe400000006ff */
[----:B------:R-:W0:Y:S02]  /*0800*/  MUFU.RCP R12, R11 ;  /* 0x0000000b000c7308 */ /* 0x000e240000001000 */
[----:B0-----:R-:W-:-:S04]  /*0810*/  FFMA R13, R11, R12, -1 ;  /* 0xbf8000000b0d7423 */ /* 0x001fc8000000000c */
[----:B------:R-:W-:-:S04]  /*0820*/  FADD.FTZ R13, -R13, -RZ ;  /* 0x800000ff0d0d7221 */ /* 0x000fc80000010100 */
[CCC-:B------:R-:W-:Y:S01]  /*0830*/  FFMA.RM R15, R12.reuse, R13.reuse, R12.reuse ;  /* 0x0000000d0c0f7223 */ /* 0x1c0fe2000000400c */
[----:B------:R-:W-:-:S04]  /*0840*/  FFMA.RP R16, R12, R13, R12 ;  /* 0x0000000d0c107223 */ /* 0x000fc8000000800c */
[C---:B------:R-:W-:Y:S02]  /*0850*/  LOP3.LUT R12, R15.reuse, 0x7fffff, RZ, 0xc0, !PT ;  /* 0x007fffff0f0c7812 */ /* 0x040fe400078ec0ff */
[----:B------:R-:W-:Y:S02]  /*0860*/  FSETP.NEU.FTZ.AND P0, PT, R15, R16, PT ;  /* 0x000000100f00720b */ /* 0x000fe40003f1d000 */
[----:B------:R-:W-:Y:S02]  /*0870*/  LOP3.LUT R12, R12, 0x800000, RZ, 0xfc, !PT ;  /* 0x008000000c0c7812 */ /* 0x000fe400078efcff */
[----:B------:R-:W-:Y:S02]  /*0880*/  SEL R13, RZ, 0xffffffff, !P0 ;  /* 0xffffffffff0d7807 */ /* 0x000fe40004000000 */
[----:B------:R-:W-:-:S03]  /*0890*/  LOP3.LUT R17, R17, R12, RZ, 0xc0, !PT ;  /* 0x0000000c11117212 */ /* 0x000fc600078ec0ff */
[----:B------:R-:W-:Y:S01]  /*08a0*/  IMAD.MOV R13, RZ, RZ, -R13 ;  /* 0x000000ffff0d7224 */ /* 0x000fe200078e0a0d */
[----:B------:R-:W-:-:S04]  /*08b0*/  SHF.R.U32.HI R17, RZ, R18, R17 ;  /* 0x00000012ff117219 */ /* 0x000fc80000011611 */
[----:B------:R-:W-:Y:S02]  /*08c0*/  LOP3.LUT P1, RZ, R13, R18, R12, 0xf8, !PT ;  /* 0x000000120dff7212 */ /* 0x000fe4000782f80c */
[C---:B------:R-:W-:Y:S02]  /*08d0*/  LOP3.LUT P0, RZ, R17.reuse, 0x1, RZ, 0xc0, !PT ;  /* 0x0000000111ff7812 */ /* 0x040fe4000780c0ff */
[----:B------:R-:W-:-:S04]  /*08e0*/  LOP3.LUT P2, RZ, R17, 0x2, RZ, 0xc0, !PT ;  /* 0x0000000211ff7812 */ /* 0x000fc8000784c0ff */
[----:B------:R-:W-:Y:S02]  /*08f0*/  PLOP3.LUT P0, PT, P0, P1, P2, 0xe0, 0x0 ;  /* 0x000000000000781c */ /* 0x000fe40000703c20 */
[----:B------:R-:W-:Y:S02]  /*0900*/  LOP3.LUT P1, RZ, R0, 0x7fffff, RZ, 0xc0, !PT ;  /* 0x007fffff00ff7812 */ /* 0x000fe4000782c0ff */
[----:B------:R-:W-:-:S04]  /*0910*/  SEL R11, RZ, 0x1, !P0 ;  /* 0x00000001ff0b7807 */ /* 0x000fc80004000000 */
[----:B------:R-:W-:-:S04]  /*0920*/  IADD3 R11, PT, PT, -R11, RZ, RZ ;  /* 0x000000ff0b0b7210 */ /* 0x000fc80007ffe1ff */
[----:B------:R-:W-:Y:S01]  /*0930*/  ISETP.GE.AND P0, PT, R11, RZ, PT ;  /* 0x000000ff0b00720c */ /* 0x000fe20003f06270 */
[----:B------:R-:W-:-:S05]  /*0940*/  VIADD R11, R2, 0xffffff04 ;  /* 0xffffff04020b7836 */ /* 0x000fca0000000000 */
[----:B------:R-:W-:-:S07]  /*0950*/  SHF.R.U32.HI R11, RZ, R11, R12 ;  /* 0x0000000bff0b7219 */ /* 0x000fce000001160c */
[----:B------:R-:W-:-:S05]  /*0960*/  @!P0 IADD3 R11, PT, PT, R11, 0x1, RZ ;  /* 0x000000010b0b8810 */ /* 0x000fca0007ffe0ff */
[----:B------:R-:W-:-:S05]  /*0970*/  @!P1 IMAD.SHL.U32 R11, R11, 0x2, RZ ;  /* 0x000000020b0b9824 */ /* 0x000fca00078e00ff */
[----:B------:R-:W-:Y:S01]  /*0980*/  LOP3.LUT R11, R11, 0x80000000, R0, 0xf8, !PT ;  /* 0x800000000b0b7812 */ /* 0x000fe200078ef800 */
[----:B------:R-:W-:Y:S06]  /*0990*/  BRA `(.L_x_19) ;  /* 0x0000000000047947 */ /* 0x000fec0003800000 */
.L_x_20:
[----:B------:R0:W1:Y:S02]  /*09a0*/  MUFU.RCP R11, R0 ;  /* 0x00000000000b7308 */ /* 0x0000640000001000 */
.L_x_19:
[----:B------:R-:W-:Y:S05]  /*09b0*/  BSYNC.RECONVERGENT B2 ;  /* 0x0000000000027941 */ /* 0x000fea0003800200 */
.L_x_17:
[----:B-1----:R-:W-:Y:S01]  /*09c0*/  MOV R15, R11 ;  /* 0x0000000b000f7202 */ /* 0x002fe20000000f00 */
[----:B------:R-:W-:-:S04]  /*09d0*/  HFMA2 R11, -RZ, RZ, 0, 0 ;  /* 0x00000000ff0b7431 */ /* 0x000fc800000001ff */
[----:B0-----:R-:W-:Y:S05]  /*09e0*/  RET.REL.NODEC R10 `(_Z8tanhSigmiiPKfPfS1_) ;  /* 0xfffffff40a847950 */ /* 0x001fea0003c3ffff */
.L_x_21:
        /* <DEDUP_REMOVED lines=9> */
.L_x_92:


//--------------------- .text._Z8tanhSigmiiPKfPf  --------------------------
	.section	.text._Z8tanhSigmiiPKfPf,"ax",@progbits
	.align	128
        .global         _Z8tanhSigmiiPKfPf
        .type           _Z8tanhSigmiiPKfPf,@function
        .size           _Z8tanhSigmiiPKfPf,(.L_x_93 - _Z8tanhSigmiiPKfPf)
        .other          _Z8tanhSigmiiPKfPf,@"STO_CUDA_ENTRY STV_DEFAULT"
_Z8tanhSigmiiPKfPf:
.text._Z8tanhSigmiiPKfPf:
        /* <DEDUP_REMOVED lines=18> */
[----:B--2---:R-:W-:-:S12]  /*0120*/  USHF.R.S32.HI UR6, URZ, 0x2, UR6 ;  /* 0x00000002ff067899 */ /* 0x004fd80008011406 */
.L_x_28:
[----:B01----:R-:W-:Y:S01]  /*0130*/  IABS R11, R10 ;  /* 0x0000000a000b7213 */ /* 0x003fe20000000000 */
[----:B------:R-:W-:Y:S01]  /*0140*/  BSSY.RECONVERGENT B0, `(.L_x_22) ;  /* 0x0000048000007945 */ /* 0x000fe20003800200 */
[----:B------:R-:W-:Y:S02]  /*0150*/  ISETP.GE.AND P2, PT, R3, RZ, PT ;  /* 0x000000ff0300720c */ /* 0x000fe40003f46270 */
[----:B------:R-:W0:Y:S08]  /*0160*/  I2F.RP R0, R11 ;  /* 0x0000000b00007306 */ /* 0x000e300000209400 */
[----:B0-----:R-:W0:Y:S02]  /*0170*/  MUFU.RCP R0, R0 ;  /* 0x0000000000007308 */ /* 0x001e240000001000 */
[----:B0-----:R-:W-:-:S06]  /*0180*/  VIADD R8, R0, 0xffffffe ;  /* 0x0ffffffe00087836 */ /* 0x001fcc0000000000 */
[----:B------:R0:W1:Y:S02]  /*0190*/  F2I.FTZ.U32.TRUNC.NTZ R9, R8 ;  /* 0x0000000800097305 */ /* 0x000064000021f000 */
[----:B0-----:R-:W-:Y:S02]  /*01a0*/  HFMA2 R8, -RZ, RZ, 0, 0 ;  /* 0x00000000ff087431 */ /* 0x001fe400000001ff */
[----:B-1----:R-:W-:-:S04]  /*01b0*/  IMAD.MOV R2, RZ, RZ, -R9 ;  /* 0x000000ffff027224 */ /* 0x002fc800078e0a09 */
        /* <DEDUP_REMOVED lines=33> */
[----:B----4-:R-:W-:Y:S05]  /*03d0*/  CALL.REL.NOINC `($__internal_1_$__cuda_sm20_rcp_rn_f32_slowpath) ;  /* 0x00000000008c7944 */ /* 0x010fea0003c00000 */
[----:B------:R-:W-:Y:S05]  /*03e0*/  BRA `(.L_x_26) ;  /* 0x0000000000107947 */ /* 0x000fea0003800000 */
.L_x_25:
[----:B------:R-:W0:Y:S02]  /*03f0*/  MUFU.RCP R11, R2 ;  /* 0x00000002000b7308 */ /* 0x000e240000001000 */
[----:B0-----:R-:W-:-:S04]  /*0400*/  FFMA R0, R2, R11, -1 ;  /* 0xbf80000002007423 */ /* 0x001fc8000000000b */
[----:B------:R-:W-:-:S04]  /*0410*/  FADD.FTZ R0, -R0, -RZ ;  /* 0x800000ff00007221 */ /* 0x000fc80000010100 */
[----:B------:R-:W-:-:S07]  /*0420*/  FFMA R11, R11, R0, R11 ;  /* 0x000000000b0b7223 */ /* 0x000fce000000000b */
.L_x_26:
[----:B------:R-:W-:Y:S05]  /*0430*/  BSYNC.RECONVERGENT B1 ;  /* 0x0000000000017941 */ /* 0x000fea0003800200 */
.L_x_24:
[----:B----4-:R-:W-:-:S05]  /*0440*/  IMAD.WIDE R8, R3, 0x4, R6 ;  /* 0x0000000403087825 */ /* 0x010fca00078e0206 */
[----:B------:R1:W-:Y:S01]  /*0450*/  STG.E desc[UR10][R8.64], R11 ;  /* 0x0000000b08007986 */ /* 0x0003e2000c10190a */
[----:B------:R-:W-:Y:S05]  /*0460*/  BRA `(.L_x_27) ;  /* 0x0000000000547947 */ /* 0x000fea0003800000 */
.L_x_23:
[----:B---3--:R-:W-:-:S05]  /*0470*/  IMAD.WIDE R8, R3, 0x4, R4 ;  /* 0x0000000403087825 */ /* 0x008fca00078e0204 */
[----:B------:R4:W2:Y:S01]  /*0480*/  LDG.E.CONSTANT R14, desc[UR10][R8.64] ;  /* 0x0000000a080e7981 */ /* 0x0008a2000c1e9900 */
[----:B------:R-:W-:Y:S01]  /*0490*/  IMAD.MOV.U32 R12, RZ, RZ, 0x3c80f082 ;  /* 0x3c80f082ff0c7424 */ /* 0x000fe200078e00ff */
[----:B------:R-:W-:Y:S01]  /*04a0*/  MOV R11, 0x3f800000 ;  /* 0x3f800000000b7802 */ /* 0x000fe20000000f00 */
[----:B----4-:R-:W-:-:S04]  /*04b0*/  IMAD.WIDE R8, R3, 0x4, R6 ;  /* 0x0000000403087825 */ /* 0x010fc800078e0206 */
        /* <DEDUP_REMOVED lines=14> */
[----:B------:R-:W-:-:S05]  /*05a0*/  @!P1 FFMA R11, R14, R0, R14 ;  /* 0x000000000e0b9223 */ /* 0x000fca000000000e */
[----:B------:R0:W-:Y:S02]  /*05b0*/  STG.E desc[UR10][R8.64], R11 ;  /* 0x0000000b08007986 */ /* 0x0001e4000c10190a */
.L_x_27:
[----:B------:R-:W-:Y:S05]  /*05c0*/  BSYNC.RECONVERGENT B0 ;  /* 0x0000000000007941 */ /* 0x000fea0003800200 */
.L_x_22:
[----:B------:R-:W-:-:S05]  /*05d0*/  VIADD R3, R3, UR5 ;  /* 0x0000000503037c36 */ /* 0x000fca0008000000 */
[----:B------:R-:W-:-:S13]  /*05e0*/  ISETP.GE.AND P0, PT, R3, UR4, PT ;  /* 0x0000000403007c0c */ /* 0x000fda000bf06270 */
[----:B------:R-:W-:Y:S05]  /*05f0*/  @!P0 BRA `(.L_x_28) ;  /* 0xfffffff800cc8947 */ /* 0x000fea000383ffff */
[----:B------:R-:W-:Y:S05]  /*0600*/  EXIT ;  /* 0x000000000000794d */ /* 0x000fea0003800000 */
        .weak           $__internal_1_$__cuda_sm20_rcp_rn_f32_slowpath
        .type           $__internal_1_$__cuda_sm20_rcp_rn_f32_slowpath,@function
        .size           $__internal_1_$__cuda_sm20_rcp_rn_f32_slowpath,(.L_x_93 - $__internal_1_$__cuda_sm20_rcp_rn_f32_slowpath)
$__internal_1_$__cuda_sm20_rcp_rn_f32_slowpath:
[----:B------:R-:W-:Y:S01]  /*0610*/  SHF.L.U32 R0, R2, 0x1, RZ ;  /* 0x0000000102007819 */ /* 0x000fe200000006ff */
[----:B------:R-:W-:Y:S03]  /*0620*/  BSSY.RECONVERGENT B2, `(.L_x_29) ;  /* 0x0000031000027945 */ /* 0x000fe60003800200 */
[----:B------:R-:W-:Y:S01]  /*0630*/  SHF.R.U32.HI R13, RZ, 0x18, R0 ;  /* 0x00000018ff0d7819 */ /* 0x000fe20000011600 */
[----:B------:R-:W-:-:S03]  /*0640*/  IMAD.MOV.U32 R0, RZ, RZ, R2 ;  /* 0x000000ffff007224 */ /* 0x000fc600078e0002 */
        /* <DEDUP_REMOVED lines=12> */
.L_x_30:
        /* <DEDUP_REMOVED lines=33> */
.L_x_32:
[----:B------:R0:W1:Y:S02]  /*0920*/  MUFU.RCP R9, R0 ;  /* 0x0000000000097308 */ /* 0x0000640000001000 */
.L_x_31:
[----:B------:R-:W-:Y:S05]  /*0930*/  BSYNC.RECONVERGENT B2 ;  /* 0x0000000000027941 */ /* 0x000fea0003800200 */
.L_x_29:
[----:B-1----:R-:W-:Y:S01]  /*0940*/  MOV R11, R9 ;  /* 0x00000009000b7202 */ /* 0x002fe20000000f00 */
[----:B------:R-:W-:-:S04]  /*0950*/  IMAD.MOV.U32 R9, RZ, RZ, 0x0 ;  /* 0x00000000ff097424 */ /* 0x000fc800078e00ff */
[----:B0-----:R-:W-:Y:S05]  /*0960*/  RET.REL.NODEC R8 `(_Z8tanhSigmiiPKfPf) ;  /* 0xfffffff408a47950 */ /* 0x001fea0003c3ffff */
.L_x_33:
        /* <DEDUP_REMOVED lines=9> */
.L_x_93:


//--------------------- .text._Z4tanhiPKfPfS1_    --------------------------
	.section	.text._Z4tanhiPKfPfS1_,"ax",@progbits
	.align	128
        .global         _Z4tanhiPKfPfS1_
        .type           _Z4tanhiPKfPfS1_,@function
        .size           _Z4tanhiPKfPfS1_,(.L_x_100 - _Z4tanhiPKfPfS1_)
        .other          _Z4tanhiPKfPfS1_,@"STO_CUDA_ENTRY STV_DEFAULT"
_Z4tanhiPKfPfS1_:
.text._Z4tanhiPKfPfS1_:
        /* <DEDUP_REMOVED lines=12> */
[----:B------:R-:W1:Y:S01]  /*00c0*/  LDCU.64 UR4, c[0x0][0x358] ;  /* 0x00006b00ff0477ac */ /* 0x000e620008000a00 */
[----:B------:R-:W-:Y:S01]  /*00d0*/  IADD3 R9, PT, PT, RZ, -R3, RZ ;  /* 0x80000003ff097210 */ /* 0x000fe20007ffe0ff */
[----:B------:R-:W-:Y:S01]  /*00e0*/  BSSY.RECONVERGENT B0, `(.L_x_34) ;  /* 0x000003f000007945 */ /* 0x000fe20003800200 */
[C---:B------:R-:W-:Y:S02]  /*00f0*/  ISETP.GE.AND P0, PT, R0.reuse, UR6, PT ;  /* 0x0000000600007c0c */ /* 0x040fe4000bf06270 */
[----:B------:R-:W-:Y:S02]  /*0100*/  VIMNMX R7, PT, PT, R0, UR6, !PT ;  /* 0x0000000600077c48 */ /* 0x000fe4000ffe0100 */
[----:B------:R-:W-:Y:S02]  /*0110*/  SEL R2, RZ, 0x1, P0 ;  /* 0x00000001ff027807 */ /* 0x000fe40000000000 */
[----:B------:R-:W-:-:S02]  /*0120*/  ISETP.NE.U32.AND P2, PT, R3, RZ, PT ;  /* 0x000000ff0300720c */ /* 0x000fc40003f45070 */
[----:B------:R-:W-:Y:S01]  /*0130*/  IADD3 R0, PT, PT, R7, -R0, -R2 ;  /* 0x8000000007007210 */ /* 0x000fe20007ffe802 */
[----:B0-----:R-:W0:Y:S02]  /*0140*/  MUFU.RCP R6, R6 ;  /* 0x0000000600067308 */ /* 0x001e240000001000 */
[----:B0-----:R-:W-:Y:S02]  /*0150*/  IADD3 R4, PT, PT, R6, 0xffffffe, RZ ;  /* 0x0ffffffe06047810 */ /* 0x001fe40007ffe0ff */
[----:B------:R-:W0:Y:S04]  /*0160*/  LDC.64 R6, c[0x0][0x388] ;  /* 0x0000e200ff067b82 */ /* 0x000e280000000a00 */
[----:B------:R2:W3:Y:S02]  /*0170*/  F2I.FTZ.U32.TRUNC.NTZ R5, R4 ;  /* 0x0000000400057305 */ /* 0x0004e4000021f000 */
[----:B--2---:R-:W-:-:S02]  /*0180*/  HFMA2 R4, -RZ, RZ, 0, 0 ;  /* 0x00000000ff047431 */ /* 0x004fc400000001ff */
[----:B---3--:R-:W-:-:S04]  /*0190*/  IMAD R9, R9, R5, RZ ;  /* 0x0000000509097224 */ /* 0x008fc800078e02ff */
[----:B------:R-:W-:Y:S02]  /*01a0*/  IMAD.HI.U32 R5, R5, R9, R4 ;  /* 0x0000000905057227 */ /* 0x000fe400078e0004 */
[----:B------:R-:W2:Y:S04]  /*01b0*/  LDC.64 R8, c[0x0][0x390] ;  /* 0x0000e400ff087b82 */ /* 0x000ea80000000a00 */
[----:B------:R-:W-:-:S05]  /*01c0*/  IMAD.HI.U32 R11, R5, R0, RZ ;  /* 0x00000000050b7227 */ /* 0x000fca00078e00ff */
[----:B------:R-:W-:-:S05]  /*01d0*/  IADD3 R4, PT, PT, -R11, RZ, RZ ;  /* 0x000000ff0b047210 */ /* 0x000fca0007ffe1ff */
[----:B------:R-:W-:Y:S02]  /*01e0*/  IMAD R0, R3, R4, R0 ;  /* 0x0000000403007224 */ /* 0x000fe400078e0200 */
[----:B------:R-:W3:Y:S03]  /*01f0*/  LDC.64 R4, c[0x0][0x398] ;  /* 0x0000e600ff047b82 */ /* 0x000ee60000000a00 */
[----:B------:R-:W-:-:S13]  /*0200*/  ISETP.GE.U32.AND P0, PT, R0, R3, PT ;  /* 0x000000030000720c */ /* 0x000fda0003f06070 */
[----:B------:R-:W-:Y:S02]  /*0210*/  @P0 IADD3 R0, PT, PT, -R3, R0, RZ ;  /* 0x0000000003000210 */ /* 0x000fe40007ffe1ff */
[----:B------:R-:W-:Y:S02]  /*0220*/  @P0 IADD3 R11, PT, PT, R11, 0x1, RZ ;  /* 0x000000010b0b0810 */ /* 0x000fe40007ffe0ff */
[----:B------:R-:W-:-:S13]  /*0230*/  ISETP.GE.U32.AND P1, PT, R0, R3, PT ;  /* 0x000000030000720c */ /* 0x000fda0003f26070 */
[----:B------:R-:W-:Y:S02]  /*0240*/  @P1 IADD3 R11, PT, PT, R11, 0x1, RZ ;  /* 0x000000010b0b1810 */ /* 0x000fe40007ffe0ff */
[----:B------:R-:W-:-:S04]  /*0250*/  @!P2 LOP3.LUT R11, RZ, R3, RZ, 0x33, !PT ;  /* 0x00000003ff0ba212 */ /* 0x000fc800078e33ff */
[----:B------:R-:W-:-:S04]  /*0260*/  IADD3 R0, PT, PT, R2, R11, RZ ;  /* 0x0000000b02007210 */ /* 0x000fc80007ffe0ff */
[C---:B------:R-:W-:Y:S02]  /*0270*/  LOP3.LUT R2, R0.reuse, 0x3, RZ, 0xc0, !PT ;  /* 0x0000000300027812 */ /* 0x040fe400078ec0ff */
[----:B------:R-:W-:Y:S02]  /*0280*/  ISETP.GE.U32.AND P0, PT, R0, 0x3, PT ;  /* 0x000000030000780c */ /* 0x000fe40003f06070 */
[----:B------:R-:W-:-:S13]  /*0290*/  ISETP.NE.AND P1, PT, R2, 0x3, PT ;  /* 0x000000030200780c */ /* 0x000fda0003f25270 */
[----:B0123--:R-:W-:Y:S05]  /*02a0*/  @!P1 BRA `(.L_x_35) ;  /* 0x0000000000889947 */ /* 0x00ffea0003800000 */
[----:B------:R-:W0:Y:S01]  /*02b0*/  LDC.64 R12, c[0x0][0x388] ;  /* 0x0000e200ff0c7b82 */ /* 0x000e220000000a00 */
[----:B------:R-:W-:-:S04]  /*02c0*/  IADD3 R0, PT, PT, R0, 0x1, RZ ;  /* 0x0000000100007810 */ /* 0x000fc80007ffe0ff */
[----:B------:R-:W-:-:S03]  /*02d0*/  LOP3.LUT R0, R0, 0x3, RZ, 0xc0, !PT ;  /* 0x0000000300007812 */ /* 0x000fc600078ec0ff */
[----:B------:R-:W1:Y:S01]  /*02e0*/  LDC.64 R14, c[0x0][0x390] ;  /* 0x0000e400ff0e7b82 */ /* 0x000e620000000a00 */
[----:B------:R-:W-:-:S07]  /*02f0*/  IADD3 R2, PT, PT, -R0, RZ, RZ ;  /* 0x000000ff00027210 */ /* 0x000fce0007ffe1ff */
[----:B------:R-:W2:Y:S02]  /*0300*/  LDC.64 R16, c[0x0][0x398] ;  /* 0x0000e600ff107b82 */ /* 0x000ea40000000a00 */
.L_x_36:
[----:B0--3--:R-:W-:-:S05]  /*0310*/  IMAD.WIDE R18, R10, 0x4, R12 ;  /* 0x000000040a127825 */ /* 0x009fca00078e020c */
[----:B------:R-:W3:Y:S01]  /*0320*/  LDG.E.CONSTANT R11, desc[UR4][R18.64] ;  /* 0x00000004120b7981 */ /* 0x000ee2000c1e9900 */
[----:B------:R-:W-:Y:S01]  /*0330*/  MOV R22, 0x3c80f082 ;  /* 0x3c80f08200167802 */ /* 0x000fe20000000f00 */
[----:B------:R-:W-:Y:S01]  /*0340*/  HFMA2 R21, -RZ, RZ, 1.875, 0 ;  /* 0x3f800000ff157431 */ /* 0x000fe200000001ff */
[----:B------:R-:W-:Y:S01]  /*0350*/  IADD3 R2, PT, PT, R2, 0x1, RZ ;  /* 0x0000000102027810 */ /* 0x000fe20007ffe0ff */
[C---:B---3--:R-:W-:Y:S01]  /*0360*/  FMUL R0, |R11|.reuse, 2.8853900432586669922 ;  /* 0x4038aa3b0b007820 */ /* 0x048fe20000400200 */
        /* <DEDUP_REMOVED lines=11> */
[----:B------:R-:W-:Y:S01]  /*0420*/  FSEL R18, R21, 1, !P1 ;  /* 0x3f80000015127808 */ /* 0x000fe20004800000 */
[----:B-1----:R-:W-:Y:S01]  /*0430*/  IMAD.WIDE R20, R10, 0x4, R14 ;  /* 0x000000040a147825 */ /* 0x002fe200078e020e */
[----:B------:R-:W-:Y:S02]  /*0440*/  ISETP.NE.AND P1, PT, R2, RZ, PT ;  /* 0x000000ff0200720c */ /* 0x000fe40003f25270 */
[--C-:B------:R-:W-:Y:S01]  /*0450*/  LOP3.LUT R23, R18, 0x80000000, R11.reuse, 0xb8, !PT ;  /* 0x8000000012177812 */ /* 0x100fe200078eb80b */
[----:B------:R-:W-:Y:S01]  /*0460*/  @!P2 FFMA R23, R11, R0, R11 ;  /* 0x000000000b17a223 */ /* 0x000fe2000000000b */
[----:B--2---:R-:W-:Y:S01]  /*0470*/  IMAD.WIDE R18, R10, 0x4, R16 ;  /* 0x000000040a127825 */ /* 0x004fe200078e0210 */
[----:B------:R-:W-:-:S03]  /*0480*/  IADD3 R10, PT, PT, R3, R10, RZ ;  /* 0x0000000a030a7210 */ /* 0x000fc60007ffe0ff */
[----:B------:R-:W-:Y:S01]  /*0490*/  FFMA R11, -R23, R23, 1 ;  /* 0x3f800000170b7423 */ /* 0x000fe20000000117 */
[----:B------:R3:W-:Y:S04]  /*04a0*/  STG.E desc[UR4][R20.64], R23 ;  /* 0x0000001714007986 */ /* 0x0007e8000c101904 */
[----:B------:R3:W-:Y:S01]  /*04b0*/  STG.E desc[UR4][R18.64], R11 ;  /* 0x0000000b12007986 */ /* 0x0007e2000c101904 */
[----:B------:R-:W-:Y:S05]  /*04c0*/  @P1 BRA `(.L_x_36) ;  /* 0xfffffffc00901947 */ /* 0x000fea000383ffff */
.L_x_35:
[----:B------:R-:W-:Y:S05]  /*04d0*/  BSYNC.RECONVERGENT B0 ;  /* 0x0000000000007941 */ /* 0x000fea0003800200 */
.L_x_34:
[----:B------:R-:W-:Y:S05]  /*04e0*/  @!P0 EXIT ;  /* 0x000000000000894d */ /* 0x000fea0003800000 */
.L_x_37:
[----:B0--3--:R-:W-:-:S05]  /*04f0*/  IMAD.WIDE R22, R10, 0x4, R6 ;  /* 0x000000040a167825 */ /* 0x009fca00078e0206 */
[----:B------:R-:W2:Y:S01]  /*0500*/  LDG.E.CONSTANT R12, desc[UR4][R22.64] ;  /* 0x00000004160c7981 */ /* 0x000ea2000c1e9900 */
[----:B------:R-:W-:-:S05]  /*0510*/  IMAD.WIDE R16, R3, 0x4, R22 ;  /* 0x0000000403107825 */ /* 0x000fca00078e0216 */
[----:B------:R-:W3:Y:S01]  /*0520*/  LDG.E.CONSTANT R20, desc[UR4][R16.64] ;  /* 0x0000000410147981 */ /* 0x000ee2000c1e9900 */
[----:B------:R-:W-:-:S05]  /*0530*/  IMAD.WIDE R18, R3, 0x4, R16 ;  /* 0x0000000403127825 */ /* 0x000fca00078e0210 */
[----:B------:R0:W4:Y:S01]  /*0540*/  LDG.E.CONSTANT R11, desc[UR4][R18.64] ;  /* 0x00000004120b7981 */ /* 0x000122000c1e9900 */
[----:B------:R-:W-:-:S06]  /*0550*/  IMAD.WIDE R14, R3, 0x4, R18 ;  /* 0x00000004030e7825 */ /* 0x000fcc00078e0212 */
[----:B------:R-:W5:Y:S01]  /*0560*/  LDG.E.CONSTANT R14, desc[UR4][R14.64] ;  /* 0x000000040e0e7981 */ /* 0x000f62000c1e9900 */
[----:B0-----:R-:W-:Y:S01]  /*0570*/  MOV R19, 0x3c80f082 ;  /* 0x3c80f08200137802 */ /* 0x001fe20000000f00 */
[----:B------:R-:W-:Y:S02]  /*0580*/  HFMA2 R18, -RZ, RZ, 1.875, 0 ;  /* 0x3f800000ff127431 */ /* 0x000fe400000001ff */
[C---:B--2---:R-:W-:Y:S01]  /*0590*/  FMUL R2, |R12|.reuse, 2.8853900432586669922 ;  /* 0x4038aa3b0c027820 */ /* 0x044fe20000400200 */
[C---:B------:R-:W-:Y:S01]  /*05a0*/  FMUL R17, R12.reuse, R12 ;  /* 0x0000000c0c117220 */ /* 0x040fe20000400000 */
[C---:B------:R-:W-:Y:S02]  /*05b0*/  FSETP.GE.AND P1, PT, |R12|.reuse, 0.60000002384185791016, PT ;  /* 0x3f19999a0c00780b */ /* 0x040fe40003f26200 */
[----:B------:R-:W-:Y:S02]  /*05c0*/  FSETP.GE.AND P0, PT, |R12|, 9.010913848876953125, PT ;  /* 0x41102cb40c00780b */ /* 0x000fe40003f06200 */
[----:B------:R-:W0:Y:S01]  /*05d0*/  MUFU.EX2 R2, R2 ;  /* 0x0000000200027308 */ /* 0x000e220000000800 */
[----:B---3--:R-:W-:Y:S01]  /*05e0*/  FMUL R0, |R20|, 2.8853900432586669922 ;  /* 0x4038aa3b14007820 */ /* 0x008fe20000400200 */
[----:B----4-:R-:W-:-:S06]  /*05f0*/  FMUL R16, |R11|, 2.8853900432586669922 ;  /* 0x4038aa3b0b107820 */ /* 0x010fcc0000400200 */
[----:B------:R-:W1:Y:S01]  /*0600*/  MUFU.EX2 R0, R0 ;  /* 0x0000000000007308 */ /* 0x000e620000000800 */
[C---:B-----5:R-:W-:Y:S01]  /*0610*/  FMUL R13, |R14|.reuse, 2.8853900432586669922 ;  /* 0x4038aa3b0e0d7820 */ /* 0x060fe20000400200 */
[----:B------:R-:W-:-:S06]  /*0620*/  FSETP.GE.AND P3, PT, |R14|, 0.60000002384185791016, PT ;  /* 0x3f19999a0e00780b */ /* 0x000fcc0003f66200 */
[----:B------:R-:W2:Y:S01]  /*0630*/  MUFU.EX2 R16, R16 ;  /* 0x0000001000107308 */ /* 0x000ea20000000800 */
[----:B0-----:R-:W-:Y:S01]  /*0640*/  FADD R21, R2, 1 ;  /* 0x3f80000002157421 */ /* 0x001fe20000000000 */
[----:B------:R-:W-:Y:S01]  /*0650*/  FFMA R2, R17, R19, -0.052303962409496307373 ;  /* 0xbd563cae11027423 */ /* 0x000fe20000000013 */
[----:B------:R-:W-:-:S03]  /*0660*/  FSETP.GE.AND P2, PT, |R14|, 9.010913848876953125, PT ;  /* 0x41102cb40e00780b */ /* 0x000fc60003f46200 */
[C---:B------:R-:W-:Y:S02]  /*0670*/  FFMA R2, R17.reuse, R2, 0.1331529766321182251 ;  /* 0x3e08594111027423 */ /* 0x040fe40000000002 */
[----:B------:R-:W0:Y:S01]  /*0680*/  MUFU.RCP R21, R21 ;  /* 0x0000001500157308 */ /* 0x000e220000001000 */
[----:B-1----:R-:W-:Y:S01]  /*0690*/  FADD R15, R0, 1 ;  /* 0x3f800000000f7421 */ /* 0x002fe20000000000 */
[----:B------:R-:W-:Y:S01]  /*06a0*/  FFMA R2, R17, R2, -0.33332768082618713379 ;  /* 0xbeaaa9ed11027423 */ /* 0x000fe20000000002 */
[----:B------:R-:W-:-:S03]  /*06b0*/  FMUL R0, R20, R20 ;  /* 0x0000001414007220 */ /* 0x000fc60000400000 */
[----:B------:R-:W-:Y:S01]  /*06c0*/  FFMA R23, R17, R2, RZ ;  /* 0x0000000211177223 */ /* 0x000fe200000000ff */
[----:B------:R-:W-:Y:S01]  /*06d0*/  FFMA R17, R0, R19, -0.052303962409496307373 ;  /* 0xbd563cae00117423 */ /* 0x000fe20000000013 */
[----:B------:R-:W1:Y:S01]  /*06e0*/  MUFU.EX2 R13, R13 ;  /* 0x0000000d000d7308 */ /* 0x000e620000000800 */
[----:B--2---:R-:W-:Y:S01]  /*06f0*/  FADD R16, R16, 1 ;  /* 0x3f80000010107421 */ /* 0x004fe20000000000 */
[----:B------:R-:W-:Y:S01]  /*0700*/  FMUL R2, R11, R11 ;  /* 0x0000000b0b027220 */ /* 0x000fe20000400000 */
[----:B------:R-:W-:-:S03]  /*0710*/  FFMA R17, R0, R17, 0.1331529766321182251 ;  /* 0x3e08594100117423 */ /* 0x000fc60000000011 */
[----:B------:R-:W-:Y:S01]  /*0720*/  FFMA R29, R2, R19, -0.052303962409496307373 ;  /* 0xbd563cae021d7423 */ /* 0x000fe20000000013 */
[----:B------:R-:W-:Y:S01]  /*0730*/  FFMA R17, R0, R17, -0.33332768082618713379 ;  /* 0xbeaaa9ed00117423 */ /* 0x000fe20000000011 */
[----:B------:R-:W2:Y:S01]  /*0740*/  MUFU.RCP R15, R15 ;  /* 0x0000000f000f7308 */ /* 0x000ea20000001000 */
[----:B0-----:R-:W-:Y:S01]  /*0750*/  FFMA R21, R21, -2, R18 ;  /* 0xc000000015157823 */ /* 0x001fe20000000012 */
[----:B------:R-:W-:Y:S01]  /*0760*/  FFMA R29, R2, R29, 0.1331529766321182251 ;  /* 0x3e085941021d7423 */ /* 0x000fe2000000001d */
[----:B------:R-:W-:Y:S01]  /*0770*/  FFMA R27, R0, R17, RZ ;  /* 0x00000011001b7223 */ /* 0x000fe200000000ff */
[----:B------:R-:W-:Y:S02]  /*0780*/  FMUL R0, R14, R14 ;  /* 0x0000000e0e007220 */ /* 0x000fe40000400000 */
[----:B------:R-:W-:Y:S01]  /*0790*/  FSEL R21, R21, 1, !P0 ;  /* 0x3f80000015157808 */ /* 0x000fe20004000000 */
[----:B------:R-:W-:Y:S01]  /*07a0*/  FFMA R29, R2, R29, -0.33332768082618713379 ;  /* 0xbeaaa9ed021d7423 */ /* 0x000fe2000000001d */
[----:B------:R-:W-:Y:S01]  /*07b0*/  FSETP.GE.AND P0, PT, |R20|, 9.010913848876953125, PT ;  /* 0x41102cb41400780b */ /* 0x000fe20003f06200 */
[----:B-1----:R-:W-:Y:S01]  /*07c0*/  FADD R25, R13, 1 ;  /* 0x3f8000000d197421 */ /* 0x002fe20000000000 */
[--C-:B------:R-:W-:Y:S01]  /*07d0*/  LOP3.LUT R21, R21, 0x80000000, R12.reuse, 0xb8, !PT ;  /* 0x8000000015157812 */ /* 0x100fe200078eb80c */
[----:B------:R-:W-:Y:S01]  /*07e0*/  @!P1 FFMA R21, R12, R23, R12 ;  /* 0x000000170c159223 */ /* 0x000fe2000000000c */
[----:B------:R-:W-:Y:S01]  /*07f0*/  FSETP.GE.AND P1, PT, |R20|, 0.60000002384185791016, PT ;  /* 0x3f19999a1400780b */ /* 0x000fe20003f26200 */
[----:B------:R0:W1:Y:S01]  /*0800*/  MUFU.RCP R23, R16 ;  /* 0x0000001000177308 */ /* 0x0000620000001000 */
[----:B------:R-:W-:Y:S01]  /*0810*/  FFMA R19, R0, R19, -0.052303962409496307373 ;  /* 0xbd563cae00137423 */ /* 0x000fe20000000013 */
[----:B------:R-:W-:-:S04]  /*0820*/  IMAD.WIDE R12, R10, 0x4, R4 ;  /* 0x000000040a0c7825 */ /* 0x000fc800078e0204 */
[----:B------:R-:W-:Y:S01]  /*0830*/  FFMA R22, -R21, R21, 1 ;  /* 0x3f80000015167423 */ /* 0x000fe20000000115 */
[----:B--2---:R-:W-:Y:S01]  /*0840*/  FFMA R15, R15, -2, R18 ;  /* 0xc00000000f0f7823 */ /* 0x004fe20000000012 */
[----:B------:R-:W-:Y:S01]  /*0850*/  FFMA R19, R0, R19, 0.1331529766321182251 ;  /* 0x3e08594100137423 */ /* 0x000fe20000000013 */
[----:B------:R-:W-:Y:S01]  /*0860*/  FFMA R2, R2, R29, RZ ;  /* 0x0000001d02027223 */ /* 0x000fe200000000ff */
[----:B------:R-:W2:Y:S02]  /*0870*/  MUFU.RCP R25, R25 ;  /* 0x0000001900197308 */ /* 0x000ea40000001000 */
[----:B------:R-:W-:Y:S01]  /*0880*/  FSEL R15, R15, 1, !P0 ;  /* 0x3f8000000f0f7808 */ /* 0x000fe20004000000 */
[----:B0-----:R-:W-:Y:S01]  /*0890*/  IMAD.WIDE R16, R10, 0x4, R8 ;  /* 0x000000040a107825 */ /* 0x001fe200078e0208 */
[----:B------:R-:W-:-:S03]  /*08a0*/  FSETP.GE.AND P0, PT, |R11|, 9.010913848876953125, PT ;  /* 0x41102cb40b00780b */ /* 0x000fc60003f06200 */
[----:B------:R-:W-:Y:S01]  /*08b0*/  FFMA R19, R0, R19, -0.33332768082618713379 ;  /* 0xbeaaa9ed00137423 */ /* 0x000fe20000000013 */
[--C-:B------:R-:W-:Y:S01]  /*08c0*/  LOP3.LUT R15, R15, 0x80000000, R20.reuse, 0xb8, !PT ;  /* 0x800000000f0f7812 */ /* 0x100fe200078eb814 */
[----:B------:R-:W-:Y:S01]  /*08d0*/  @!P1 FFMA R15, R20, R27, R20 ;  /* 0x0000001b140f9223 */ /* 0x000fe20000000014 */
[----:B------:R-:W-:Y:S01]  /*08e0*/  FSETP.GE.AND P1, PT, |R11|, 0.60000002384185791016, PT ;  /* 0x3f19999a0b00780b */ /* 0x000fe20003f26200 */
[----:B------:R0:W-:Y:S01]  /*08f0*/  STG.E desc[UR4][R16.64], R21 ;  /* 0x0000001510007986 */ /* 0x0001e2000c101904 */
[--C-:B-1----:R-:W-:Y:S01]  /*0900*/  FFMA R23, R23, -2, R18.reuse ;  /* 0xc000000017177823 */ /* 0x102fe20000000012 */
[----:B------:R-:W-:Y:S01]  /*0910*/  FFMA R27, R0, R19, RZ ;  /* 0x00000013001b7223 */ /* 0x000fe200000000ff */
[----:B------:R-:W-:Y:S01]  /*0920*/  LEA R10, R3, R10, 0x2 ;  /* 0x0000000a030a7211 */ /* 0x000fe200078e10ff */
[----:B------:R1:W-:Y:S01]  /*0930*/  STG.E desc[UR4][R12.64], R22 ;  /* 0x000000160c007986 */ /* 0x0003e2000c101904 */
[----:B--2---:R-:W-:Y:S01]  /*0940*/  FFMA R25, R25, -2, R18 ;  /* 0xc000000019197823 */ /* 0x004fe20000000012 */
[----:B------:R-:W-:Y:S01]  /*0950*/  FSEL R18, R23, 1, !P0 ;  /* 0x3f80000017127808 */ /* 0x000fe20004000000 */
[----:B0-----:R-:W-:Y:S01]  /*0960*/  IMAD.WIDE R16, R3, 0x4, R16 ;  /* 0x0000000403107825 */ /* 0x001fe200078e0210 */
[----:B------:R-:W-:-:S02]  /*0970*/  ISETP.GE.AND P0, PT, R10, UR6, PT ;  /* 0x000000060a007c0c */ /* 0x000fc4000bf06270 */
[----:B------:R-:W-:Y:S01]  /*0980*/  FSEL R25, R25, 1, !P2 ;  /* 0x3f80000019197808 */ /* 0x000fe20005000000 */
[----:B-1----:R-:W-:Y:S01]  /*0990*/  IMAD.WIDE R12, R3, 0x4, R12 ;  /* 0x00000004030c7825 */ /* 0x002fe200078e020c */
[----:B------:R-:W-:-:S03]  /*09a0*/  LOP3.LUT R23, R18, 0x80000000, R11, 0xb8, !PT ;  /* 0x8000000012177812 */ /* 0x000fc600078eb80b */
[----:B------:R-:W-:Y:S01]  /*09b0*/  @!P1 FFMA R23, R11, R2, R11 ;  /* 0x000000020b179223 */ /* 0x000fe2000000000b */
[----:B------:R-:W-:Y:S01]  /*09c0*/  LOP3.LUT R0, R25, 0x80000000, R14, 0xb8, !PT ;  /* 0x8000000019007812 */ /* 0x000fe200078eb80e */
[----:B------:R-:W-:-:S04]  /*09d0*/  IMAD.WIDE R18, R3, 0x4, R16 ;  /* 0x0000000403127825 */ /* 0x000fc800078e0210 */
[----:B------:R-:W-:Y:S01]  /*09e0*/  @!P3 FFMA R0, R14, R27, R14 ;  /* 0x0000001b0e00b223 */ /* 0x000fe2000000000e */
[----:B------:R-:W-:Y:S01]  /*09f0*/  FFMA R11, -R15, R15, 1 ;  /* 0x3f8000000f0b7423 */ /* 0x000fe2000000010f */
[----:B------:R-:W-:Y:S01]  /*0a00*/  FFMA R29, -R23, R23, 1 ;  /* 0x3f800000171d7423 */ /* 0x000fe20000000117 */
[C---:B------:R-:W-:Y:S01]  /*0a10*/  IMAD.WIDE R20, R3.reuse, 0x4, R12 ;  /* 0x0000000403147825 */ /* 0x040fe200078e020c */
[----:B------:R0:W-:Y:S03]  /*0a20*/  STG.E desc[UR4][R16.64], R15 ;  /* 0x0000000f10007986 */ /* 0x0001e6000c101904 */
[----:B------:R-:W-:Y:S01]  /*0a30*/  FFMA R2, -R0, R0, 1 ;  /* 0x3f80000000027423 */ /* 0x000fe20000000100 */
[C---:B------:R-:W-:Y:S01]  /*0a40*/  IMAD.WIDE R26, R3.reuse, 0x4, R18 ;  /* 0x00000004031a7825 */ /* 0x040fe200078e0212 */
[----:B------:R0:W-:Y:S03]  /*0a50*/  STG.E desc[UR4][R12.64], R11 ;  /* 0x0000000b0c007986 */ /* 0x0001e6000c101904 */
[----:B------:R-:W-:Y:S01]  /*0a60*/  IMAD.WIDE R24, R3, 0x4, R20 ;  /* 0x0000000403187825 */ /* 0x000fe200078e0214 */
[----:B------:R0:W-:Y:S04]  /*0a70*/  STG.E desc[UR4][R18.64], R23 ;  /* 0x0000001712007986 */ /* 0x0001e8000c101904 */
[----:B------:R0:W-:Y:S04]  /*0a80*/  STG.E desc[UR4][R20.64], R29 ;  /* 0x0000001d14007986 */ /* 0x0001e8000c101904 */
[----:B------:R0:W-:Y:S04]  /*0a90*/  STG.E desc[UR4][R26.64], R0 ;  /* 0x000000001a007986 */ /* 0x0001e8000c101904 */
[----:B------:R0:W-:Y:S01]  /*0aa0*/  STG.E desc[UR4][R24.64], R2 ;  /* 0x0000000218007986 */ /* 0x0001e2000c101904 */
[----:B------:R-:W-:Y:S05]  /*0ab0*/  @!P0 BRA `(.L_x_37) ;  /* 0xfffffff8008c8947 */ /* 0x000fea000383ffff */
[----:B------:R-:W-:Y:S05]  /*0ac0*/  EXIT ;  /* 0x000000000000794d */ /* 0x000fea0003800000 */
.L_x_38:
        /* <DEDUP_REMOVED lines=11> */
.L_x_100:


//--------------------- .text._Z4tanhiPKfPf       --------------------------
	.section	.text._Z4tanhiPKfPf,"ax",@progbits
	.align	128
        .global         _Z4tanhiPKfPf
        .type           _Z4tanhiPKfPf,@function
        .size           _Z4tanhiPKfPf,(.L_x_101 - _Z4tanhiPKfPf)
        .other          _Z4tanhiPKfPf,@"STO_CUDA_ENTRY STV_DEFAULT"
_Z4tanhiPKfPf:
.text._Z4tanhiPKfPf:
        /* <DEDUP_REMOVED lines=30> */
[----:B------:R-:W-:-:S05]  /*01e0*/  IMAD R0, R5, R2, R0 ;  /* 0x0000000205007224 */ /* 0x000fca00078e0200 */
        /* <DEDUP_REMOVED lines=10> */
[----:B012---:R-:W-:Y:S05]  /*0290*/  @!P0 BRA `(.L_x_40) ;  /* 0x0000000000788947 */ /* 0x007fea0003800000 */
[----:B------:R-:W0:Y:S01]  /*02a0*/  LDC.64 R2, c[0x0][0x390] ;  /* 0x0000e400ff027b82 */ /* 0x000e220000000a00 */
[----:B------:R-:W-:-:S04]  /*02b0*/  IADD3 R0, PT, PT, R0, 0x1, RZ ;  /* 0x0000000100007810 */ /* 0x000fc80007ffe0ff */
[----:B------:R-:W-:-:S03]  /*02c0*/  LOP3.LUT R0, R0, 0x3, RZ, 0xc0, !PT ;  /* 0x0000000300007812 */ /* 0x000fc600078ec0ff */
[----:B------:R-:W1:Y:S01]  /*02d0*/  LDC.64 R12, c[0x0][0x388] ;  /* 0x0000e200ff0c7b82 */ /* 0x000e620000000a00 */
[----:B------:R-:W-:-:S07]  /*02e0*/  IADD3 R4, PT, PT, -R0, RZ, RZ ;  /* 0x000000ff00047210 */ /* 0x000fce0007ffe1ff */
.L_x_41:
[----:B-12---:R-:W-:-:S05]  /*02f0*/  IMAD.WIDE R14, R10, 0x4, R12 ;  /* 0x000000040a0e7825 */ /* 0x006fca00078e020c */
[----:B------:R-:W2:Y:S01]  /*0300*/  LDG.E.CONSTANT R11, desc[UR4][R14.64] ;  /* 0x000000040e0b7981 */ /* 0x000ea2000c1e9900 */
[----:B------:R-:W-:Y:S01]  /*0310*/  MOV R18, 0x3c80f082 ;  /* 0x3c80f08200127802 */ /* 0x000fe20000000f00 */
[----:B------:R-:W-:Y:S01]  /*0320*/  HFMA2 R17, -RZ, RZ, 1.875, 0 ;  /* 0x3f800000ff117431 */ /* 0x000fe200000001ff */
[----:B------:R-:W-:Y:S01]  /*0330*/  IADD3 R4, PT, PT, R4, 0x1, RZ ;  /* 0x0000000104047810 */ /* 0x000fe20007ffe0ff */
[C---:B--2---:R-:W-:Y:S01]  /*0340*/  FMUL R0, |R11|.reuse, 2.8853900432586669922 ;  /* 0x4038aa3b0b007820 */ /* 0x044fe20000400200 */
[C---:B------:R-:W-:Y:S01]  /*0350*/  FMUL R19, R11.reuse, R11 ;  /* 0x0000000b0b137220 */ /* 0x040fe20000400000 */
[C---:B------:R-:W-:Y:S02]  /*0360*/  FSETP.GE.AND P1, PT, |R11|.reuse, 0.60000002384185791016, PT ;  /* 0x3f19999a0b00780b */ /* 0x040fe40003f26200 */
[----:B------:R-:W-:Y:S01]  /*0370*/  FSETP.GE.AND P0, PT, |R11|, 9.010913848876953125, PT ;  /* 0x41102cb40b00780b */ /* 0x000fe20003f06200 */
[C---:B------:R-:W-:Y:S01]  /*0380*/  FFMA R18, R19.reuse, R18, -0.052303962409496307373 ;  /* 0xbd563cae13127423 */ /* 0x040fe20000000012 */
[----:B------:R-:W1:Y:S03]  /*0390*/  MUFU.EX2 R0, R0 ;  /* 0x0000000000007308 */ /* 0x000e660000000800 */
[----:B------:R-:W-:Y:S01]  /*03a0*/  FFMA R18, R19, R18, 0.1331529766321182251 ;  /* 0x3e08594113127423 */ /* 0x000fe20000000012 */
[----:B-1----:R-:W-:-:S03]  /*03b0*/  FADD R16, R0, 1 ;  /* 0x3f80000000107421 */ /* 0x002fc60000000000 */
[----:B------:R-:W-:-:S04]  /*03c0*/  FFMA R0, R19, R18, -0.33332768082618713379 ;  /* 0xbeaaa9ed13007423 */ /* 0x000fc80000000012 */
[----:B------:R-:W-:Y:S01]  /*03d0*/  FFMA R0, R19, R0, RZ ;  /* 0x0000000013007223 */ /* 0x000fe200000000ff */
[----:B------:R-:W1:Y:S02]  /*03e0*/  MUFU.RCP R16, R16 ;  /* 0x0000001000107308 */ /* 0x000e640000001000 */
[----:B-1----:R-:W-:-:S05]  /*03f0*/  FFMA R17, R16, -2, R17 ;  /* 0xc000000010117823 */ /* 0x002fca0000000011 */
[----:B------:R-:W-:Y:S02]  /*0400*/  FSEL R14, R17, 1, !P0 ;  /* 0x3f800000110e7808 */ /* 0x000fe40004000000 */
[----:B------:R-:W-:Y:S02]  /*0410*/  ISETP.NE.AND P0, PT, R4, RZ, PT ;  /* 0x000000ff0400720c */ /* 0x000fe40003f05270 */
[----:B------:R-:W-:Y:S01]  /*0420*/  LOP3.LUT R17, R14, 0x80000000, R11, 0xb8, !PT ;  /* 0x800000000e117812 */ /* 0x000fe200078eb80b */
[----:B0-----:R-:W-:-:S04]  /*0430*/  IMAD.WIDE R14, R10, 0x4, R2 ;  /* 0x000000040a0e7825 */ /* 0x001fc800078e0202 */
[----:B------:R-:W-:Y:S01]  /*0440*/  @!P1 FFMA R17, R11, R0, R11 ;  /* 0x000000000b119223 */ /* 0x000fe2000000000b */
[----:B------:R-:W-:-:S04]  /*0450*/  IADD3 R10, PT, PT, R5, R10, RZ ;  /* 0x0000000a050a7210 */ /* 0x000fc80007ffe0ff */
[----:B------:R2:W-:Y:S01]  /*0460*/  STG.E desc[UR4][R14.64], R17 ;  /* 0x000000110e007986 */ /* 0x0005e2000c101904 */
[----:B------:R-:W-:Y:S05]  /*0470*/  @P0 BRA `(.L_x_41) ;  /* 0xfffffffc009c0947 */ /* 0x000fea000383ffff */
.L_x_40:
[----:B------:R-:W-:Y:S05]  /*0480*/  BSYNC.RECONVERGENT B0 ;  /* 0x0000000000007941 */ /* 0x000fea0003800200 */
.L_x_39:
[----:B------:R-:W-:Y:S05]  /*0490*/  @!P2 EXIT ;  /* 0x000000000000a94d */ /* 0x000fea0003800000 */
.L_x_42:
[----:B0-----:R-:W-:-:S05]  /*04a0*/  IMAD.WIDE R12, R10, 0x4, R6 ;  /* 0x000000040a0c7825 */ /* 0x001fca00078e0206 */
[----:B------:R-:W3:Y:S01]  /*04b0*/  LDG.E.CONSTANT R11, desc[UR4][R12.64] ;  /* 0x000000040c0b7981 */ /* 0x000ee2000c1e9900 */
[----:B------:R-:W-:-:S05]  /*04c0*/  IMAD.WIDE R2, R5, 0x4, R12 ;  /* 0x0000000405027825 */ /* 0x000fca00078e020c */
[----:B------:R-:W4:Y:S01]  /*04d0*/  LDG.E.CONSTANT R18, desc[UR4][R2.64] ;  /* 0x0000000402127981 */ /* 0x000f22000c1e9900 */
[----:B--2---:R-:W-:-:S05]  /*04e0*/  IMAD.WIDE R14, R5, 0x4, R2 ;  /* 0x00000004050e7825 */ /* 0x004fca00078e0202 */
[----:B------:R-:W2:Y:S01]  /*04f0*/  LDG.E.CONSTANT R17, desc[UR4][R14.64] ;  /* 0x000000040e117981 */ /* 0x000ea2000c1e9900 */
[----:B------:R-:W-:-:S05]  /*0500*/  IMAD.WIDE R20, R5, 0x4, R14 ;  /* 0x0000000405147825 */ /* 0x000fca00078e020e */
[----:B------:R-:W5:Y:S01]  /*0510*/  LDG.E.CONSTANT R16, desc[UR4][R20.64] ;  /* 0x0000000414107981 */ /* 0x000f62000c1e9900 */
[----:B------:R-:W-:Y:S01]  /*0520*/  MOV R19, 0x3c80f082 ;  /* 0x3c80f08200137802 */ /* 0x000fe20000000f00 */
[C---:B---3--:R-:W-:Y:S01]  /*0530*/  FMUL R4, |R11|.reuse, 2.8853900432586669922 ;  /* 0x4038aa3b0b047820 */ /* 0x048fe20000400200 */
[C---:B------:R-:W-:Y:S02]  /*0540*/  FSETP.GE.AND P6, PT, |R11|.reuse, 9.010913848876953125, PT ;  /* 0x41102cb40b00780b */ /* 0x040fe40003fc6200 */
[----:B------:R-:W-:-:S03]  /*0550*/  FSETP.GE.AND P0, PT, |R11|, 0.60000002384185791016, PT ;  /* 0x3f19999a0b00780b */ /* 0x000fc60003f06200 */
[----:B------:R-:W0:Y:S01]  /*0560*/  MUFU.EX2 R4, R4 ;  /* 0x0000000400047308 */ /* 0x000e220000000800 */
[C---:B----4-:R-:W-:Y:S01]  /*0570*/  FMUL R0, |R18|.reuse, 2.8853900432586669922 ;  /* 0x4038aa3b12007820 */ /* 0x050fe20000400200 */
[C---:B------:R-:W-:Y:S01]  /*0580*/  FMUL R3, R18.reuse, R18 ;  /* 0x0000001212037220 */ /* 0x040fe20000400000 */
[C---:B------:R-:W-:Y:S02]  /*0590*/  FSETP.GE.AND P2, PT, |R18|.reuse, 0.60000002384185791016, PT ;  /* 0x3f19999a1200780b */ /* 0x040fe40003f46200 */
[----:B------:R-:W-:Y:S01]  /*05a0*/  FSETP.GE.AND P1, PT, |R18|, 9.010913848876953125, PT ;  /* 0x41102cb41200780b */ /* 0x000fe20003f26200 */
[C---:B--2---:R-:W-:Y:S01]  /*05b0*/  FMUL R2, |R17|.reuse, 2.8853900432586669922 ;  /* 0x4038aa3b11027820 */ /* 0x044fe20000400200 */
[C---:B------:R-:W-:Y:S01]  /*05c0*/  FSETP.GE.AND P4, PT, |R17|.reuse, 0.60000002384185791016, PT ;  /* 0x3f19999a1100780b */ /* 0x040fe20003f86200 */
[----:B------:R-:W1:Y:S01]  /*05d0*/  MUFU.EX2 R0, R0 ;  /* 0x0000000000007308 */ /* 0x000e620000000800 */
[----:B------:R-:W-:Y:S01]  /*05e0*/  FSETP.GE.AND P3, PT, |R17|, 9.010913848876953125, PT ;  /* 0x41102cb41100780b */ /* 0x000fe20003f66200 */
[C---:B-----5:R-:W-:Y:S01]  /*05f0*/  FMUL R13, |R16|.reuse, 2.8853900432586669922 ;  /* 0x4038aa3b100d7820 */ /* 0x060fe20000400200 */
[----:B------:R-:W-:-:S05]  /*0600*/  FSETP.GE.AND P5, PT, |R16|, 9.010913848876953125, PT ;  /* 0x41102cb41000780b */ /* 0x000fca0003fa6200 */
[----:B------:R-:W2:Y:S01]  /*0610*/  MUFU.EX2 R2, R2 ;  /* 0x0000000200027308 */ /* 0x000ea20000000800 */
[----:B0-----:R-:W-:Y:S01]  /*0620*/  FADD R12, R4, 1 ;  /* 0x3f800000040c7421 */ /* 0x001fe20000000000 */
[----:B------:R-:W-:-:S04]  /*0630*/  FMUL R4, R11, R11 ;  /* 0x0000000b0b047220 */ /* 0x000fc80000400000 */
[----:B------:R-:W-:Y:S02]  /*0640*/  FFMA R21, R4, R19, -0.052303962409496307373 ;  /* 0xbd563cae04157423 */ /* 0x000fe40000000013 */
[----:B------:R-:W0:Y:S01]  /*0650*/  MUFU.EX2 R13, R13 ;  /* 0x0000000d000d7308 */ /* 0x000e220000000800 */
[----:B-1----:R-:W-:Y:S01]  /*0660*/  FADD R14, R0, 1 ;  /* 0x3f800000000e7421 */ /* 0x002fe20000000000 */
[----:B------:R-:W-:Y:S01]  /*0670*/  FFMA R21, R4, R21, 0.1331529766321182251 ;  /* 0x3e08594104157423 */ /* 0x000fe20000000015 */
[----:B------:R-:W-:-:S03]  /*0680*/  FFMA R0, R3, R19, -0.052303962409496307373 ;  /* 0xbd563cae03007423 */ /* 0x000fc60000000013 */
[----:B------:R-:W-:Y:S01]  /*0690*/  FFMA R23, R4, R21, -0.33332768082618713379 ;  /* 0xbeaaa9ed04177423 */ /* 0x000fe20000000015 */
[----:B------:R-:W-:Y:S01]  /*06a0*/  FFMA R20, R3, R0, 0.1331529766321182251 ;  /* 0x3e08594103147423 */ /* 0x000fe20000000000 */
[----:B------:R-:W1:Y:S01]  /*06b0*/  MUFU.RCP R12, R12 ;  /* 0x0000000c000c7308 */ /* 0x000e620000001000 */
[----:B--2---:R-:W-:Y:S01]  /*06c0*/  FADD R15, R2, 1 ;  /* 0x3f800000020f7421 */ /* 0x004fe20000000000 */
[----:B------:R-:W-:Y:S01]  /*06d0*/  FMUL R2, R17, R17 ;  /* 0x0000001111027220 */ /* 0x000fe20000400000 */
[----:B------:R-:W-:Y:S01]  /*06e0*/  FFMA R4, R4, R23, RZ ;  /* 0x0000001704047223 */ /* 0x000fe200000000ff */
[----:B------:R-:W-:Y:S01]  /*06f0*/  FMUL R0, R16, R16 ;  /* 0x0000001010007220 */ /* 0x000fe20000400000 */
[----:B------:R-:W-:Y:S01]  /*0700*/  FFMA R20, R3, R20, -0.33332768082618713379 ;  /* 0xbeaaa9ed03147423 */ /* 0x000fe20000000014 */
[C---:B------:R-:W-:Y:S02]  /*0710*/  FFMA R21, R2.reuse, R19, -0.052303962409496307373 ;  /* 0xbd563cae02157423 */ /* 0x040fe40000000013 */
[----:B------:R-:W2:Y:S01]  /*0720*/  MUFU.RCP R14, R14 ;  /* 0x0000000e000e7308 */ /* 0x000ea20000001000 */
[----:B0-----:R-:W-:Y:S01]  /*0730*/  FADD R13, R13, 1 ;  /* 0x3f8000000d0d7421 */ /* 0x001fe20000000000 */
[----:B------:R-:W-:Y:S01]  /*0740*/  FFMA R21, R2, R21, 0.1331529766321182251 ;  /* 0x3e08594102157423 */ /* 0x000fe20000000015 */
[----:B------:R-:W-:Y:S01]  /*0750*/  FFMA R25, R0, R19, -0.052303962409496307373 ;  /* 0xbd563cae00197423 */ /* 0x000fe20000000013 */
[----:B------:R-:W-:-:S02]  /*0760*/  FFMA R19, R3, R20, RZ ;  /* 0x0000001403137223 */ /* 0x000fc400000000ff */
[----:B------:R-:W-:Y:S01]  /*0770*/  FFMA R23, R2, R21, -0.33332768082618713379 ;  /* 0xbeaaa9ed02177423 */ /* 0x000fe20000000015 */
[----:B------:R-:W-:Y:S01]  /*0780*/  HFMA2 R21, -RZ, RZ, 1.875, 0 ;  /* 0x3f800000ff157431 */ /* 0x000fe200000001ff */
[----:B------:R-:W0:Y:S01]  /*0790*/  MUFU.RCP R13, R13 ;  /* 0x0000000d000d7308 */ /* 0x000e220000001000 */
[----:B------:R-:W-:Y:S01]  /*07a0*/  FFMA R25, R0, R25, 0.1331529766321182251 ;  /* 0x3e08594100197423 */ /* 0x000fe20000000019 */
[----:B------:R-:W-:Y:S01]  /*07b0*/  FFMA R20, R2, R23, RZ ;  /* 0x0000001702147223 */ /* 0x000fe200000000ff */
[----:B------:R-:W-:Y:S01]  /*07c0*/  IMAD.WIDE R2, R10, 0x4, R8 ;  /* 0x000000040a027825 */ /* 0x000fe200078e0208 */
[----:B------:R-:W-:-:S03]  /*07d0*/  LEA R10, R5, R10, 0x2 ;  /* 0x0000000a050a7211 */ /* 0x000fc600078e10ff */
[----:B------:R-:W-:Y:S01]  /*07e0*/  FFMA R25, R0, R25, -0.33332768082618713379 ;  /* 0xbeaaa9ed00197423 */ /* 0x000fe20000000019 */
[----:B------:R-:W3:Y:S01]  /*07f0*/  MUFU.RCP R15, R15 ;  /* 0x0000000f000f7308 */ /* 0x000ee20000001000 */
[--C-:B-1----:R-:W-:Y:S01]  /*0800*/  FFMA R26, R12, -2, R21.reuse ;  /* 0xc00000000c1a7823 */ /* 0x102fe20000000015 */
[----:B--2---:R-:W-:-:S04]  /*0810*/  FFMA R22, R14, -2, R21 ;  /* 0xc00000000e167823 */ /* 0x004fc80000000015 */
[----:B------:R-:W-:Y:S02]  /*0820*/  FSEL R26, R26, 1, !P6 ;  /* 0x3f8000001a1a7808 */ /* 0x000fe40007000000 */
[----:B------:R-:W-:Y:S01]  /*0830*/  FSETP.GE.AND P6, PT, |R16|, 0.60000002384185791016, PT ;  /* 0x3f19999a1000780b */ /* 0x000fe20003fc6200 */
[----:B0-----:R-:W-:Y:S01]  /*0840*/  FFMA R24, R13, -2, R21 ;  /* 0xc00000000d187823 */ /* 0x001fe20000000015 */
[----:B------:R-:W-:Y:S01]  /*0850*/  IMAD.WIDE R12, R5, 0x4, R2 ;  /* 0x00000004050c7825 */ /* 0x000fe200078e0202 */
[----:B------:R-:W-:-:S03]  /*0860*/  LOP3.LUT R29, R26, 0x80000000, R11, 0xb8, !PT ;  /* 0x800000001a1d7812 */ /* 0x000fc600078eb80b */
[----:B------:R-:W-:Y:S01]  /*0870*/  @!P0 FFMA R29, R11, R4, R11 ;  /* 0x000000040b1d8223 */ /* 0x000fe2000000000b */
[----:B------:R-:W-:Y:S02]  /*0880*/  ISETP.GE.AND P0, PT, R10, UR6, PT ;  /* 0x000000060a007c0c */ /* 0x000fe4000bf06270 */
[----:B------:R-:W-:Y:S01]  /*0890*/  FSEL R27, R24, 1, !P5 ;  /* 0x3f800000181b7808 */ /* 0x000fe20006800000 */
[----:B---3--:R-:W-:Y:S01]  /*08a0*/  FFMA R23, R15, -2, R21 ;  /* 0xc00000000f177823 */ /* 0x008fe20000000015 */
[----:B------:R-:W-:Y:S01]  /*08b0*/  FFMA R21, R0, R25, RZ ;  /* 0x0000001900157223 */ /* 0x000fe200000000ff */
[----:B------:R-:W-:Y:S01]  /*08c0*/  FSEL R25, R22, 1, !P1 ;  /* 0x3f80000016197808 */ /* 0x000fe20004800000 */
[----:B------:R-:W-:Y:S01]  /*08d0*/  IMAD.WIDE R14, R5, 0x4, R12 ;  /* 0x00000004050e7825 */ /* 0x000fe200078e020c */
[----:B------:R-:W-:-:S03]  /*08e0*/  LOP3.LUT R27, R27, 0x80000000, R16, 0xb8, !PT ;  /* 0x800000001b1b7812 */ /* 0x000fc600078eb810 */
[----:B------:R-:W-:Y:S01]  /*08f0*/  @!P6 FFMA R27, R16, R21, R16 ;  /* 0x00000015101be223 */ /* 0x000fe20000000010 */
[----:B------:R-:W-:Y:S01]  /*0900*/  FSEL R0, R23, 1, !P3 ;  /* 0x3f80000017007808 */ /* 0x000fe20005800000 */
[----:B------:R0:W-:Y:S01]  /*0910*/  STG.E desc[UR4][R2.64], R29 ;  /* 0x0000001d02007986 */ /* 0x0001e2000c101904 */
[--C-:B------:R-:W-:Y:S01]  /*0920*/  LOP3.LUT R25, R25, 0x80000000, R18.reuse, 0xb8, !PT ;  /* 0x8000000019197812 */ /* 0x100fe200078eb812 */
[----:B------:R-:W-:Y:S01]  /*0930*/  @!P2 FFMA R25, R18, R19, R18 ;  /* 0x000000131219a223 */ /* 0x000fe20000000012 */
[--C-:B------:R-:W-:Y:S01]  /*0940*/  LOP3.LUT R23, R0, 0x80000000, R17.reuse, 0xb8, !PT ;  /* 0x8000000000177812 */ /* 0x100fe200078eb811 */
[----:B------:R-:W-:Y:S01]  /*0950*/  @!P4 FFMA R23, R17, R20, R17 ;  /* 0x000000141117c223 */ /* 0x000fe20000000011 */
[----:B------:R-:W-:Y:S02]  /*0960*/  IMAD.WIDE R16, R5, 0x4, R14 ;  /* 0x0000000405107825 */ /* 0x000fe400078e020e */
[----:B------:R0:W-:Y:S04]  /*0970*/  STG.E desc[UR4][R12.64], R25 ;  /* 0x000000190c007986 */ /* 0x0001e8000c101904 */
[----:B------:R0:W-:Y:S04]  /*0980*/  STG.E desc[UR4][R14.64], R23 ;  /* 0x000000170e007986 */ /* 0x0001e8000c101904 */
[----:B------:R0:W-:Y:S01]  /*0990*/  STG.E desc[UR4][R16.64], R27 ;  /* 0x0000001b10007986 */ /* 0x0001e2000c101904 */
[----:B------:R-:W-:Y:S05]  /*09a0*/  @!P0 BRA `(.L_x_42) ;  /* 0xfffffff800bc8947 */ /* 0x000fea000383ffff */
[----:B------:R-:W-:Y:S05]  /*09b0*/  EXIT ;  /* 0x000000000000794d */ /* 0x000fea0003800000 */
.L_x_43:
        /* <DEDUP_REMOVED lines=12> */
.L_x_101:


//--------------------- .text._Z7sigmoidiPKfPfS1_ --------------------------
	.section	.text._Z7sigmoidiPKfPfS1_,"ax",@progbits
	.align	128
        .global         _Z7sigmoidiPKfPfS1_
        .type           _Z7sigmoidiPKfPfS1_,@function
        .size           _Z7sigmoidiPKfPfS1_,(.L_x_94 - _Z7sigmoidiPKfPfS1_)
        .other          _Z7sigmoidiPKfPfS1_,@"STO_CUDA_ENTRY STV_DEFAULT"
_Z7sigmoidiPKfPfS1_:
.text._Z7sigmoidiPKfPfS1_:
        /* <DEDUP_REMOVED lines=12> */
[----:B------:R-:W-:Y:S01]  /*00c0*/  BSSY.RECONVERGENT B0, `(.L_x_44) ;  /* 0x0000045000007945 */ /* 0x000fe20003800200 */
[----:B------:R-:W-:Y:S02]  /*00d0*/  IADD3 R9, PT, PT, RZ, -R3, RZ ;  /* 0x80000003ff097210 */ /* 0x000fe40007ffe0ff */
[C---:B------:R-:W-:Y:S02]  /*00e0*/  ISETP.GE.AND P0, PT, R0.reuse, UR5, PT ;  /* 0x0000000500007c0c */ /* 0x040fe4000bf06270 */
[----:B------:R-:W-:Y:S01]  /*00f0*/  VIMNMX R7, PT, PT, R0, UR5, !PT ;  /* 0x0000000500077c48 */ /* 0x000fe2000ffe0100 */
[----:B------:R-:W1:Y:S01]  /*0100*/  LDCU.64 UR4, c[0x0][0x358] ;  /* 0x00006b00ff0477ac */ /* 0x000e620008000a00 */
[----:B------:R-:W-:Y:S02]  /*0110*/  SEL R20, RZ, 0x1, P0 ;  /* 0x00000001ff147807 */ /* 0x000fe40000000000 */
[----:B------:R-:W-:-:S02]  /*0120*/  ISETP.NE.U32.AND P2, PT, R3, RZ, PT ;  /* 0x000000ff0300720c */ /* 0x000fc40003f45070 */
[----:B------:R-:W-:Y:S01]  /*0130*/  IADD3 R0, PT, PT, R7, -R0, -R20 ;  /* 0x8000000007007210 */ /* 0x000fe20007ffe814 */
[----:B0-----:R-:W0:Y:S02]  /*0140*/  MUFU.RCP R6, R6 ;  /* 0x0000000600067308 */ /* 0x001e240000001000 */
[----:B0-----:R-:W-:-:S06]  /*0150*/  IADD3 R4, PT, PT, R6, 0xffffffe, RZ ;  /* 0x0ffffffe06047810 */ /* 0x001fcc0007ffe0ff */
[----:B------:R0:W2:Y:S02]  /*0160*/  F2I.FTZ.U32.TRUNC.NTZ R5, R4 ;  /* 0x0000000400057305 */ /* 0x0000a4000021f000 */
[----:B0-----:R-:W-:Y:S02]  /*0170*/  HFMA2 R4, -RZ, RZ, 0, 0 ;  /* 0x00000000ff047431 */ /* 0x001fe400000001ff */
[----:B--2---:R-:W-:-:S04]  /*0180*/  IMAD R9, R9, R5, RZ ;  /* 0x0000000509097224 */ /* 0x004fc800078e02ff */
[----:B------:R-:W-:-:S06]  /*0190*/  IMAD.HI.U32 R5, R5, R9, R4 ;  /* 0x0000000905057227 */ /* 0x000fcc00078e0004 */
[----:B------:R-:W-:-:S05]  /*01a0*/  IMAD.HI.U32 R5, R5, R0, RZ ;  /* 0x0000000005057227 */ /* 0x000fca00078e00ff */
[----:B------:R-:W-:-:S05]  /*01b0*/  IADD3 R4, PT, PT, -R5, RZ, RZ ;  /* 0x000000ff05047210 */ /* 0x000fca0007ffe1ff */
[----:B------:R-:W-:-:S05]  /*01c0*/  IMAD R0, R3, R4, R0 ;  /* 0x0000000403007224 */ /* 0x000fca00078e0200 */
[----:B------:R-:W-:-:S13]  /*01d0*/  ISETP.GE.U32.AND P0, PT, R0, R3, PT ;  /* 0x000000030000720c */ /* 0x000fda0003f06070 */
[----:B------:R-:W-:Y:S01]  /*01e0*/  @P0 IMAD.IADD R0, R0, 0x1, -R3 ;  /* 0x0000000100000824 */ /* 0x000fe200078e0a03 */
[----:B------:R-:W-:-:S04]  /*01f0*/  @P0 IADD3 R5, PT, PT, R5, 0x1, RZ ;  /* 0x0000000105050810 */ /* 0x000fc80007ffe0ff */
[----:B------:R-:W-:-:S13]  /*0200*/  ISETP.GE.U32.AND P1, PT, R0, R3, PT ;  /* 0x000000030000720c */ /* 0x000fda0003f26070 */
[----:B------:R-:W-:Y:S02]  /*0210*/  @P1 IADD3 R5, PT, PT, R5, 0x1, RZ ;  /* 0x0000000105051810 */ /* 0x000fe40007ffe0ff */
[----:B------:R-:W-:-:S04]  /*0220*/  @!P2 LOP3.LUT R5, RZ, R3, RZ, 0x33, !PT ;  /* 0x00000003ff05a212 */ /* 0x000fc800078e33ff */
[----:B------:R-:W-:-:S04]  /*0230*/  IADD3 R20, PT, PT, R20, R5, RZ ;  /* 0x0000000514147210 */ /* 0x000fc80007ffe0ff */
[----:B------:R-:W-:-:S04]  /*0240*/  LOP3.LUT R0, R20, 0x3, RZ, 0xc0, !PT ;  /* 0x0000000314007812 */ /* 0x000fc800078ec0ff */
[----:B------:R-:W-:-:S13]  /*0250*/  ISETP.NE.AND P0, PT, R0, 0x3, PT ;  /* 0x000000030000780c */ /* 0x000fda0003f05270 */
[----:B-1----:R-:W-:Y:S05]  /*0260*/  @!P0 BRA `(.L_x_45) ;  /* 0x0000000000a88947 */ /* 0x002fea0003800000 */
[----:B------:R-:W0:Y:S01]  /*0270*/  LDC.64 R10, c[0x0][0x388] ;  /* 0x0000e200ff0a7b82 */ /* 0x000e220000000a00 */
[----:B------:R-:W-:-:S04]  /*0280*/  IADD3 R0, PT, PT, R20, 0x1, RZ ;  /* 0x0000000114007810 */ /* 0x000fc80007ffe0ff */
[----:B------:R-:W-:-:S03]  /*0290*/  LOP3.LUT R0, R0, 0x3, RZ, 0xc0, !PT ;  /* 0x0000000300007812 */ /* 0x000fc600078ec0ff */
[----:B------:R-:W1:Y:S02]  /*02a0*/  LDC.64 R12, c[0x0][0x390] ;  /* 0x0000e400ff0c7b82 */ /* 0x000e640000000a00 */
[----:B------:R-:W-:-:S06]  /*02b0*/  IMAD.MOV R22, RZ, RZ, -R0 ;  /* 0x000000ffff167224 */ /* 0x000fcc00078e0a00 */
[----:B------:R-:W2:Y:S02]  /*02c0*/  LDC.64 R14, c[0x0][0x398] ;  /* 0x0000e600ff0e7b82 */ /* 0x000ea40000000a00 */
.L_x_49:
[----:B0--3--:R-:W-:-:S06]  /*02d0*/  IMAD.WIDE R4, R2, 0x4, R10 ;  /* 0x0000000402047825 */ /* 0x009fcc00078e020a */
[----:B------:R-:W3:Y:S01]  /*02e0*/  LDG.E.CONSTANT R4, desc[UR4][R4.64] ;  /* 0x0000000404047981 */ /* 0x000ee2000c1e9900 */
[----:B------:R-:W-:Y:S01]  /*02f0*/  HFMA2 R9, -RZ, RZ, 3.7421875, 0 ;  /* 0x437c0000ff097431 */ /* 0x000fe200000001ff */
[----:B------:R-:W-:Y:S01]  /*0300*/  MOV R7, 0x3bbb989d ;  /* 0x3bbb989d00077802 */ /* 0x000fe20000000f00 */
[----:B------:R-:W-:Y:S01]  /*0310*/  BSSY.RECONVERGENT B1, `(.L_x_46) ;  /* 0x0000017000017945 */ /* 0x000fe20003800200 */
[----:B--2---:R-:W-:-:S04]  /*0320*/  IMAD.WIDE R16, R2, 0x4, R14 ;  /* 0x0000000402107825 */ /* 0x004fc800078e020e */
[----:B-1----:R-:W-:-:S04]  /*0330*/  IMAD.WIDE R18, R2, 0x4, R12 ;  /* 0x0000000402127825 */ /* 0x002fc800078e020c */
[----:B---3--:R-:W-:-:S04]  /*0340*/  FFMA.SAT R0, R4, -R7, 0.5 ;  /* 0x3f00000004007423 */ /* 0x008fc80000002807 */
[----:B------:R-:W-:-:S04]  /*0350*/  FFMA.RM R0, R0, R9, 12582913 ;  /* 0x4b40000100007423 */ /* 0x000fc80000004009 */
[C---:B------:R-:W-:Y:S01]  /*0360*/  FADD R7, R0.reuse, -12583039 ;  /* 0xcb40007f00077421 */ /* 0x040fe20000000000 */
[----:B------:R-:W-:-:S03]  /*0370*/  SHF.L.U32 R0, R0, 0x17, RZ ;  /* 0x0000001700007819 */ /* 0x000fc600000006ff */
        /* <DEDUP_REMOVED lines=8> */
[----:B------:R-:W-:Y:S01]  /*0400*/  IMAD.MOV.U32 R0, RZ, RZ, R6 ;  /* 0x000000ffff007224 */ /* 0x000fe200078e0006 */
[----:B------:R-:W-:-:S07]  /*0410*/  MOV R4, 0x430 ;  /* 0x0000043000047802 */ /* 0x000fce0000000f00 */
[----:B------:R-:W-:Y:S05]  /*0420*/  CALL.REL.NOINC `($__internal_2_$__cuda_sm20_rcp_rn_f32_slowpath) ;  /* 0x0000000800647944 */ /* 0x000fea0003c00000 */
[----:B------:R-:W-:Y:S05]  /*0430*/  BRA `(.L_x_48) ;  /* 0x0000000000107947 */ /* 0x000fea0003800000 */
.L_x_47:
[----:B------:R-:W0:Y:S02]  /*0440*/  MUFU.RCP R7, R6 ;  /* 0x0000000600077308 */ /* 0x000e240000001000 */
[----:B0-----:R-:W-:-:S04]  /*0450*/  FFMA R0, R6, R7, -1 ;  /* 0xbf80000006007423 */ /* 0x001fc80000000007 */
[----:B------:R-:W-:-:S04]  /*0460*/  FADD.FTZ R0, -R0, -RZ ;  /* 0x800000ff00007221 */ /* 0x000fc80000010100 */
[----:B------:R-:W-:-:S07]  /*0470*/  FFMA R7, R7, R0, R7 ;  /* 0x0000000007077223 */ /* 0x000fce0000000007 */
.L_x_48:
[----:B------:R-:W-:Y:S05]  /*0480*/  BSYNC.RECONVERGENT B1 ;  /* 0x0000000000017941 */ /* 0x000fea0003800200 */
.L_x_46:
[----:B------:R-:W-:Y:S01]  /*0490*/  FADD R0, -R7, 1 ;  /* 0x3f80000007007421 */ /* 0x000fe20000000100 */
[----:B------:R3:W-:Y:S01]  /*04a0*/  STG.E desc[UR4][R18.64], R7 ;  /* 0x0000000712007986 */ /* 0x0007e2000c101904 */
[----:B------:R-:W-:Y:S02]  /*04b0*/  IADD3 R22, PT, PT, R22, 0x1, RZ ;  /* 0x0000000116167810 */ /* 0x000fe40007ffe0ff */
[----:B------:R-:W-:Y:S01]  /*04c0*/  FMUL R5, R0, R7 ;  /* 0x0000000700057220 */ /* 0x000fe20000400000 */
[----:B------:R-:W-:Y:S02]  /*04d0*/  IADD3 R2, PT, PT, R3, R2, RZ ;  /* 0x0000000203027210 */ /* 0x000fe40007ffe0ff */
[----:B------:R-:W-:Y:S02]  /*04e0*/  ISETP.NE.AND P0, PT, R22, RZ, PT ;  /* 0x000000ff1600720c */ /* 0x000fe40003f05270 */
[----:B------:R3:W-:Y:S11]  /*04f0*/  STG.E desc[UR4][R16.64], R5 ;  /* 0x0000000510007986 */ /* 0x0007f6000c101904 */
[----:B------:R-:W-:Y:S05]  /*0500*/  @P0 BRA `(.L_x_49) ;  /* 0xfffffffc00700947 */ /* 0x000fea000383ffff */
.L_x_45:
[----:B------:R-:W-:Y:S05]  /*0510*/  BSYNC.RECONVERGENT B0 ;  /* 0x0000000000007941 */ /* 0x000fea0003800200 */
.L_x_44:
[----:B------:R-:W0:Y:S01]  /*0520*/  LDC.64 R10, c[0x0][0x388] ;  /* 0x0000e200ff0a7b82 */ /* 0x000e220000000a00 */
[----:B------:R-:W-:Y:S01]  /*0530*/  ISETP.GE.U32.AND P0, PT, R20, 0x3, PT ;  /* 0x000000031400780c */ /* 0x000fe20003f06070 */
[----:B------:R-:W1:Y:S06]  /*0540*/  LDCU UR6, c[0x0][0x380] ;  /* 0x00007000ff0677ac */ /* 0x000e6c0008000800 */
[----:B------:R-:W2:Y:S08]  /*0550*/  LDC.64 R12, c[0x0][0x390] ;  /* 0x0000e400ff0c7b82 */ /* 0x000eb00000000a00 */
[----:B------:R-:W4:Y:S01]  /*0560*/  LDC.64 R14, c[0x0][0x398] ;  /* 0x0000e600ff0e7b82 */ /* 0x000f220000000a00 */
[----:B-1----:R-:W-:Y:S05]  /*0570*/  @!P0 EXIT ;  /* 0x000000000000894d */ /* 0x002fea0003800000 */
.L_x_62:
[----:B0--3--:R-:W-:-:S05]  /*0580*/  IMAD.WIDE R16, R2, 0x4, R10 ;  /* 0x0000000402107825 */ /* 0x009fca00078e020a */
[----:B------:R-:W3:Y:S01]  /*0590*/  LDG.E.CONSTANT R0, desc[UR4][R16.64] ;  /* 0x0000000410007981 */ /* 0x000ee2000c1e9900 */
[----:B-1----:R-:W-:Y:S01]  /*05a0*/  HFMA2 R7, -RZ, RZ, 3.7421875, 0 ;  /* 0x437c0000ff077431 */ /* 0x002fe200000001ff */
[----:B------:R-:W-:Y:S01]  /*05b0*/  MOV R5, 0x3bbb989d ;  /* 0x3bbb989d00057802 */ /* 0x000fe20000000f00 */
[----:B------:R-:W-:Y:S04]  /*05c0*/  BSSY.RECONVERGENT B0, `(.L_x_50) ;  /* 0x0000015000007945 */ /* 0x000fe80003800200 */
[----:B---3--:R-:W-:-:S04]  /*05d0*/  FFMA.SAT R4, R0, -R5, 0.5 ;  /* 0x3f00000000047423 */ /* 0x008fc80000002805 */
        /* <DEDUP_REMOVED lines=11> */
[----:B------:R-:W-:Y:S02]  /*0690*/  MOV R0, R4 ;  /* 0x0000000400007202 */ /* 0x000fe40000000f00 */
[----:B------:R-:W-:-:S07]  /*06a0*/  MOV R4, 0x6c0 ;  /* 0x000006c000047802 */ /* 0x000fce0000000f00 */
[----:B--2-4-:R-:W-:Y:S05]  /*06b0*/  CALL.REL.NOINC `($__internal_2_$__cuda_sm20_rcp_rn_f32_slowpath) ;  /* 0x0000000400c07944 */ /* 0x014fea0003c00000 */
[----:B------:R-:W-:Y:S05]  /*06c0*/  BRA `(.L_x_52) ;  /* 0x0000000000107947 */ /* 0x000fea0003800000 */
.L_x_51:
[----:B------:R-:W0:Y:S02]  /*06d0*/  MUFU.RCP R7, R4 ;  /* 0x0000000400077308 */ /* 0x000e240000001000 */
[----:B0-----:R-:W-:-:S04]  /*06e0*/  FFMA R0, R4, R7, -1 ;  /* 0xbf80000004007423 */ /* 0x001fc80000000007 */
[----:B------:R-:W-:-:S04]  /*06f0*/  FADD.FTZ R0, -R0, -RZ ;  /* 0x800000ff00007221 */ /* 0x000fc80000010100 */
[----:B------:R-:W-:-:S07]  /*0700*/  FFMA R7, R7, R0, R7 ;  /* 0x0000000007077223 */ /* 0x000fce0000000007 */
.L_x_52:
[----:B------:R-:W-:Y:S05]  /*0710*/  BSYNC.RECONVERGENT B0 ;  /* 0x0000000000007941 */ /* 0x000fea0003800200 */
.L_x_50:
[----:B------:R-:W-:-:S05]  /*0720*/  IMAD.WIDE R16, R3, 0x4, R16 ;  /* 0x0000000403107825 */ /* 0x000fca00078e0210 */
[----:B------:R-:W3:Y:S01]  /*0730*/  LDG.E.CONSTANT R0, desc[UR4][R16.64] ;  /* 0x0000000410007981 */ /* 0x000ee2000c1e9900 */
[----:B------:R-:W-:Y:S01]  /*0740*/  HFMA2 R9, -RZ, RZ, 3.7421875, 0 ;  /* 0x437c0000ff097431 */ /* 0x000fe200000001ff */
[----:B------:R-:W-:Y:S01]  /*0750*/  MOV R5, 0x3bbb989d ;  /* 0x3bbb989d00057802 */ /* 0x000fe20000000f00 */
[C---:B--2---:R-:W-:Y:S01]  /*0760*/  IMAD.WIDE R24, R2.reuse, 0x4, R12 ;  /* 0x0000000402187825 */ /* 0x044fe200078e020c */
[----:B------:R-:W-:Y:S03]  /*0770*/  BSSY.RECONVERGENT B0, `(.L_x_53) ;  /* 0x000001a000007945 */ /* 0x000fe60003800200 */
[----:B----4-:R-:W-:Y:S01]  /*0780*/  IMAD.WIDE R18, R2, 0x4, R14 ;  /* 0x0000000402127825 */ /* 0x010fe200078e020e */
[----:B------:R0:W-:Y:S03]  /*0790*/  STG.E desc[UR4][R24.64], R7 ;  /* 0x0000000718007986 */ /* 0x0001e6000c101904 */
[----:B---3--:R-:W-:-:S04]  /*07a0*/  FFMA.SAT R4, R0, -R5, 0.5 ;  /* 0x3f00000000047423 */ /* 0x008fc80000002805 */
[----:B------:R-:W-:-:S04]  /*07b0*/  FFMA.RM R4, R4, R9, 12582913 ;  /* 0x4b40000104047423 */ /* 0x000fc80000004009 */
[C---:B------:R-:W-:Y:S01]  /*07c0*/  FADD R5, R4.reuse, -12583039 ;  /* 0xcb40007f04057421 */ /* 0x040fe20000000000 */
[----:B------:R-:W-:-:S03]  /*07d0*/  IMAD.SHL.U32 R4, R4, 0x800000, RZ ;  /* 0x0080000004047824 */ /* 0x000fc600078e00ff */
[----:B------:R-:W-:-:S04]  /*07e0*/  FFMA R5, R0, -1.4426950216293334961, -R5 ;  /* 0xbfb8aa3b00057823 */ /* 0x000fc80000000805 */
[----:B------:R-:W-:Y:S01]  /*07f0*/  FFMA R6, R0, -1.925963033500011079e-08, R5 ;  /* 0xb2a5706000067823 */ /* 0x000fe20000000005 */
[----:B------:R-:W-:-:S03]  /*0800*/  FADD R0, -R7, 1 ;  /* 0x3f80000007007421 */ /* 0x000fc60000000100 */
[----:B------:R-:W1:Y:S01]  /*0810*/  MUFU.EX2 R9, R6 ;  /* 0x0000000600097308 */ /* 0x000e620000000800 */
[----:B------:R-:W-:-:S05]  /*0820*/  FMUL R5, R0, R7 ;  /* 0x0000000700057220 */ /* 0x000fca0000400000 */
[----:B------:R0:W-:Y:S01]  /*0830*/  STG.E desc[UR4][R18.64], R5 ;  /* 0x0000000512007986 */ /* 0x0001e2000c101904 */
[----:B-1----:R-:W-:-:S05]  /*0840*/  FFMA R4, R4, R9, 1 ;  /* 0x3f80000004047423 */ /* 0x002fca0000000009 */
[----:B------:R-:W-:-:S04]  /*0850*/  IADD3 R0, PT, PT, R4, 0x1800000, RZ ;  /* 0x0180000004007810 */ /* 0x000fc80007ffe0ff */
[----:B------:R-:W-:-:S04]  /*0860*/  LOP3.LUT R0, R0, 0x7f800000, RZ, 0xc0, !PT ;  /* 0x7f80000000007812 */ /* 0x000fc800078ec0ff */
[----:B------:R-:W-:-:S13]  /*0870*/  ISETP.GT.U32.AND P0, PT, R0, 0x1ffffff, PT ;  /* 0x01ffffff0000780c */ /* 0x000fda0003f04070 */
[----:B0-----:R-:W-:Y:S05]  /*0880*/  @P0 BRA `(.L_x_54) ;  /* 0x0000000000100947 */ /* 0x001fea0003800000 */
[----:B------:R-:W-:Y:S02]  /*0890*/  MOV R0, R4 ;  /* 0x0000000400007202 */ /* 0x000fe40000000f00 */
[----:B------:R-:W-:-:S07]  /*08a0*/  MOV R4, 0x8c0 ;  /* 0x000008c000047802 */ /* 0x000fce0000000f00 */
[----:B------:R-:W-:Y:S05]  /*08b0*/  CALL.REL.NOINC `($__internal_2_$__cuda_sm20_rcp_rn_f32_slowpath) ;  /* 0x0000000400407944 */ /* 0x000fea0003c00000 */
[----:B------:R-:W-:Y:S05]  /*08c0*/  BRA `(.L_x_55) ;  /* 0x0000000000107947 */ /* 0x000fea0003800000 */
.L_x_54:
[----:B------:R-:W0:Y:S02]  /*08d0*/  MUFU.RCP R7, R4 ;  /* 0x0000000400077308 */ /* 0x000e240000001000 */
[----:B0-----:R-:W-:-:S04]  /*08e0*/  FFMA R0, R4, R7, -1 ;  /* 0xbf80000004007423 */ /* 0x001fc80000000007 */
[----:B------:R-:W-:-:S04]  /*08f0*/  FADD.FTZ R0, -R0, -RZ ;  /* 0x800000ff00007221 */ /* 0x000fc80000010100 */
[----:B------:R-:W-:-:S07]  /*0900*/  FFMA R7, R7, R0, R7 ;  /* 0x0000000007077223 */ /* 0x000fce0000000007 */
.L_x_55:
[----:B------:R-:W-:Y:S05]  /*0910*/  BSYNC.RECONVERGENT B0 ;  /* 0x0000000000007941 */ /* 0x000fea0003800200 */
.L_x_53:
[----:B------:R-:W-:-:S05]  /*0920*/  IMAD.WIDE R16, R3, 0x4, R16 ;  /* 0x0000000403107825 */ /* 0x000fca00078e0210 */
[----:B------:R-:W2:Y:S01]  /*0930*/  LDG.E.CONSTANT R0, desc[UR4][R16.64] ;  /* 0x0000000410007981 */ /* 0x000ea2000c1e9900 */
[----:B------:R-:W-:Y:S01]  /*0940*/  HFMA2 R9, -RZ, RZ, 3.7421875, 0 ;  /* 0x437c0000ff097431 */ /* 0x000fe200000001ff */
[----:B------:R-:W-:Y:S01]  /*0950*/  MOV R5, 0x3bbb989d ;  /* 0x3bbb989d00057802 */ /* 0x000fe20000000f00 */
[C---:B------:R-:W-:Y:S01]  /*0960*/  IMAD.WIDE R24, R3.reuse, 0x4, R24 ;  /* 0x0000000403187825 */ /* 0x040fe200078e0218 */
[----:B------:R-:W-:Y:S03]  /*0970*/  BSSY.RECONVERGENT B0, `(.L_x_56) ;  /* 0x000001a000007945 */ /* 0x000fe60003800200 */
[----:B------:R-:W-:Y:S01]  /*0980*/  IMAD.WIDE R18, R3, 0x4, R18 ;  /* 0x0000000403127825 */ /* 0x000fe200078e0212 */
[----:B------:R0:W-:Y:S03]  /*0990*/  STG.E desc[UR4][R24.64], R7 ;  /* 0x0000000718007986 */ /* 0x0001e6000c101904 */
[----:B--2---:R-:W-:-:S04]  /*09a0*/  FFMA.SAT R4, R0, -R5, 0.5 ;  /* 0x3f00000000047423 */ /* 0x004fc80000002805 */
[----:B------:R-:W-:-:S04]  /*09b0*/  FFMA.RM R4, R4, R9, 12582913 ;  /* 0x4b40000104047423 */ /* 0x000fc80000004009 */
[C---:B------:R-:W-:Y:S01]  /*09c0*/  FADD R5, R4.reuse, -12583039 ;  /* 0xcb40007f04057421 */ /* 0x040fe20000000000 */
[----:B------:R-:W-:-:S03]  /*09d0*/  SHF.L.U32 R4, R4, 0x17, RZ ;  /* 0x0000001704047819 */ /* 0x000fc600000006ff */
[----:B------:R-:W-:-:S04]  /*09e0*/  FFMA R5, R0, -1.4426950216293334961, -R5 ;  /* 0xbfb8aa3b00057823 */ /* 0x000fc80000000805 */
[----:B------:R-:W-:Y:S01]  /*09f0*/  FFMA R6, R0, -1.925963033500011079e-08, R5 ;  /* 0xb2a5706000067823 */ /* 0x000fe20000000005 */
[----:B------:R-:W-:-:S03]  /*0a00*/  FADD R0, -R7, 1 ;  /* 0x3f80000007007421 */ /* 0x000fc60000000100 */
[----:B------:R-:W1:Y:S01]  /*0a10*/  MUFU.EX2 R9, R6 ;  /* 0x0000000600097308 */ /* 0x000e620000000800 */
[----:B------:R-:W-:-:S05]  /*0a20*/  FMUL R5, R0, R7 ;  /* 0x0000000700057220 */ /* 0x000fca0000400000 */
[----:B------:R0:W-:Y:S01]  /*0a30*/  STG.E desc[UR4][R18.64], R5 ;  /* 0x0000000512007986 */ /* 0x0001e2000c101904 */
[----:B-1----:R-:W-:-:S04]  /*0a40*/  FFMA R4, R4, R9, 1 ;  /* 0x3f80000004047423 */ /* 0x002fc80000000009 */
[----:B------:R-:W-:-:S05]  /*0a50*/  VIADD R0, R4, 0x1800000 ;  /* 0x0180000004007836 */ /* 0x000fca0000000000 */
[----:B------:R-:W-:-:S04]  /*0a60*/  LOP3.LUT R0, R0, 0x7f800000, RZ, 0xc0, !PT ;  /* 0x7f80000000007812 */ /* 0x000fc800078ec0ff */
[----:B------:R-:W-:-:S13]  /*0a70*/  ISETP.GT.U32.AND P0, PT, R0, 0x1ffffff, PT ;  /* 0x01ffffff0000780c */ /* 0x000fda0003f04070 */
[----:B0-----:R-:W-:Y:S05]  /*0a80*/  @P0 BRA `(.L_x_57) ;  /* 0x0000000000100947 */ /* 0x001fea0003800000 */
[----:B------:R-:W-:Y:S02]  /*0a90*/  MOV R0, R4 ;  /* 0x0000000400007202 */ /* 0x000fe40000000f00 */
[----:B------:R-:W-:-:S07]  /*0aa0*/  MOV R4, 0xac0 ;  /* 0x00000ac000047802 */ /* 0x000fce0000000f00 */
[----:B------:R-:W-:Y:S05]  /*0ab0*/  CALL.REL.NOINC `($__internal_2_$__cuda_sm20_rcp_rn_f32_slowpath) ;  /* 0x0000000000c07944 */ /* 0x000fea0003c00000 */
[----:B------:R-:W-:Y:S05]  /*0ac0*/  BRA `(.L_x_58) ;  /* 0x0000000000107947 */ /* 0x000fea0003800000 */
.L_x_57:
[----:B------:R-:W0:Y:S02]  /*0ad0*/  MUFU.RCP R7, R4 ;  /* 0x0000000400077308 */ /* 0x000e240000001000 */
[----:B0-----:R-:W-:-:S04]  /*0ae0*/  FFMA R0, R4, R7, -1 ;  /* 0xbf80000004007423 */ /* 0x001fc80000000007 */
[----:B------:R-:W-:-:S04]  /*0af0*/  FADD.FTZ R0, -R0, -RZ ;  /* 0x800000ff00007221 */ /* 0x000fc80000010100 */
[----:B------:R-:W-:-:S07]  /*0b00*/  FFMA R7, R7, R0, R7 ;  /* 0x0000000007077223 */ /* 0x000fce0000000007 */
.L_x_58:
[----:B------:R-:W-:Y:S05]  /*0b10*/  BSYNC.RECONVERGENT B0 ;  /* 0x0000000000007941 */ /* 0x000fea0003800200 */
.L_x_56:
[----:B------:R-:W-:-:S06]  /*0b20*/  IMAD.WIDE R16, R3, 0x4, R16 ;  /* 0x0000000403107825 */ /* 0x000fcc00078e0210 */
        /* <DEDUP_REMOVED lines=8> */
[----:B------:R-:W-:Y:S01]  /*0bb0*/  FFMA.RM R4, R0, R9, 12582913 ;  /* 0x4b40000100047423 */ /* 0x000fe20000004009 */
[----:B------:R-:W-:-:S03]  /*0bc0*/  FADD R0, -R7, 1 ;  /* 0x3f80000007007421 */ /* 0x000fc60000000100 */
[C---:B------:R-:W-:Y:S01]  /*0bd0*/  FADD R5, R4.reuse, -12583039 ;  /* 0xcb40007f04057421 */ /* 0x040fe20000000000 */
[----:B------:R-:W-:-:S03]  /*0be0*/  SHF.L.U32 R4, R4, 0x17, RZ ;  /* 0x0000001704047819 */ /* 0x000fc600000006ff */
[----:B------:R-:W-:-:S04]  /*0bf0*/  FFMA R5, R16, -1.4426950216293334961, -R5 ;  /* 0xbfb8aa3b10057823 */ /* 0x000fc80000000805 */
[----:B------:R-:W-:Y:S01]  /*0c00*/  FFMA R6, R16, -1.925963033500011079e-08, R5 ;  /* 0xb2a5706010067823 */ /* 0x000fe20000000005 */
[----:B------:R-:W-:-:S03]  /*0c10*/  FMUL R5, R0, R7 ;  /* 0x0000000700057220 */ /* 0x000fc60000400000 */
[----:B------:R-:W1:Y:S02]  /*0c20*/  MUFU.EX2 R9, R6 ;  /* 0x0000000600097308 */ /* 0x000e640000000800 */
[----:B------:R0:W-:Y:S01]  /*0c30*/  STG.E desc[UR4][R18.64], R5 ;  /* 0x0000000512007986 */ /* 0x0001e2000c101904 */
[----:B-1----:R-:W-:-:S05]  /*0c40*/  FFMA R4, R4, R9, 1 ;  /* 0x3f80000004047423 */ /* 0x002fca0000000009 */
[----:B------:R-:W-:-:S04]  /*0c50*/  IADD3 R0, PT, PT, R4, 0x1800000, RZ ;  /* 0x0180000004007810 */ /* 0x000fc80007ffe0ff */
[----:B------:R-:W-:-:S04]  /*0c60*/  LOP3.LUT R0, R0, 0x7f800000, RZ, 0xc0, !PT ;  /* 0x7f80000000007812 */ /* 0x000fc800078ec0ff */
[----:B------:R-:W-:-:S13]  /*0c70*/  ISETP.GT.U32.AND P0, PT, R0, 0x1ffffff, PT ;  /* 0x01ffffff0000780c */ /* 0x000fda0003f04070 */
[----:B0-----:R-:W-:Y:S05]  /*0c80*/  @P0 BRA `(.L_x_60) ;  /* 0x0000000000100947 */ /* 0x001fea0003800000 */
[----:B------:R-:W-:Y:S01]  /*0c90*/  IMAD.MOV.U32 R0, RZ, RZ, R4 ;  /* 0x000000ffff007224 */ /* 0x000fe200078e0004 */
[----:B------:R-:W-:-:S07]  /*0ca0*/  MOV R4, 0xcc0 ;  /* 0x00000cc000047802 */ /* 0x000fce0000000f00 */
[----:B------:R-:W-:Y:S05]  /*0cb0*/  CALL.REL.NOINC `($__internal_2_$__cuda_sm20_rcp_rn_f32_slowpath) ;  /* 0x0000000000407944 */ /* 0x000fea0003c00000 */
[----:B------:R-:W-:Y:S05]  /*0cc0*/  BRA `(.L_x_61) ;  /* 0x0000000000107947 */ /* 0x000fea0003800000 */
.L_x_60:
[----:B------:R-:W0:Y:S02]  /*0cd0*/  MUFU.RCP R7, R4 ;  /* 0x0000000400077308 */ /* 0x000e240000001000 */
[----:B0-----:R-:W-:-:S04]  /*0ce0*/  FFMA R0, R4, R7, -1 ;  /* 0xbf80000004007423 */ /* 0x001fc80000000007 */
[----:B------:R-:W-:-:S04]  /*0cf0*/  FADD.FTZ R0, -R0, -RZ ;  /* 0x800000ff00007221 */ /* 0x000fc80000010100 */
[----:B------:R-:W-:-:S07]  /*0d00*/  FFMA R7, R7, R0, R7 ;  /* 0x0000000007077223 */ /* 0x000fce0000000007 */
.L_x_61:
[----:B------:R-:W-:Y:S05]  /*0d10*/  BSYNC.RECONVERGENT B0 ;  /* 0x0000000000007941 */ /* 0x000fea0003800200 */
.L_x_59:
[----:B------:R-:W-:Y:S01]  /*0d20*/  FADD R0, -R7, 1 ;  /* 0x3f80000007007421 */ /* 0x000fe20000000100 */
[C---:B------:R-:W-:Y:S01]  /*0d30*/  IMAD.WIDE R24, R3.reuse, 0x4, R24 ;  /* 0x0000000403187825 */ /* 0x040fe200078e0218 */
[----:B------:R-:W-:-:S03]  /*0d40*/  LEA R2, R3, R2, 0x2 ;  /* 0x0000000203027211 */ /* 0x000fc600078e10ff */
[----:B------:R-:W-:Y:S01]  /*0d50*/  FMUL R5, R0, R7 ;  /* 0x0000000700057220 */ /* 0x000fe20000400000 */
[----:B------:R-:W-:Y:S01]  /*0d60*/  IMAD.WIDE R18, R3, 0x4, R18 ;  /* 0x0000000403127825 */ /* 0x000fe200078e0212 */
[----:B------:R1:W-:Y:S01]  /*0d70*/  STG.E desc[UR4][R24.64], R7 ;  /* 0x0000000718007986 */ /* 0x0003e2000c101904 */
[----:B------:R-:W-:-:S03]  /*0d80*/  ISETP.GE.AND P0, PT, R2, UR6, PT ;  /* 0x0000000602007c0c */ /* 0x000fc6000bf06270 */
[----:B------:R1:W-:Y:S10]  /*0d90*/  STG.E desc[UR4][R18.64], R5 ;  /* 0x0000000512007986 */ /* 0x0003f4000c101904 */
[----:B------:R-:W-:Y:S05]  /*0da0*/  @!P0 BRA `(.L_x_62) ;  /* 0xfffffff400f48947 */ /* 0x000fea000383ffff */
[----:B------:R-:W-:Y:S05]  /*0db0*/  EXIT ;  /* 0x000000000000794d */ /* 0x000fea0003800000 */
        .weak           $__internal_2_$__cuda_sm20_rcp_rn_f32_slowpath
        .type           $__internal_2_$__cuda_sm20_rcp_rn_f32_slowpath,@function
        .size           $__internal_2_$__cuda_sm20_rcp_rn_f32_slowpath,(.L_x_94 - $__internal_2_$__cuda_sm20_rcp_rn_f32_slowpath)
$__internal_2_$__cuda_sm20_rcp_rn_f32_slowpath:
[----:B------:R-:W-:Y:S01]  /*0dc0*/  SHF.L.U32 R5, R0, 0x1, RZ ;  /* 0x0000000100057819 */ /* 0x000fe200000006ff */
[----:B------:R-:W-:Y:S03]  /*0dd0*/  BSSY.RECONVERGENT B2, `(.L_x_63) ;  /* 0x0000030000027945 */ /* 0x000fe60003800200 */
        /* <DEDUP_REMOVED lines=13> */
.L_x_64:
[----:B------:R-:W-:-:S04]  /*0eb0*/  IADD3 R6, PT, PT, R5, -0xfd, RZ ;  /* 0xffffff0305067810 */ /* 0x000fc80007ffe0ff */
        /* <DEDUP_REMOVED lines=25> */
[----:B------:R-:W-:Y:S02]  /*1050*/  ISETP.GE.AND P0, PT, R6, RZ, PT ;  /* 0x000000ff0600720c */ /* 0x000fe40003f06270 */
[----:B------:R-:W-:-:S04]  /*1060*/  IADD3 R6, PT, PT, R5, -0xfc, RZ ;  /* 0xffffff0405067810 */ /* 0x000fc80007ffe0ff */
[----:B------:R-:W-:-:S07]  /*1070*/  SHF.R.U32.HI R7, RZ, R6, R9 ;  /* 0x00000006ff077219 */ /* 0x000fce0000011609 */
[----:B------:R-:W-:-:S04]  /*1080*/  @!P0 IADD3 R7, PT, PT, R7, 0x1, RZ ;  /* 0x0000000107078810 */ /* 0x000fc80007ffe0ff */
[----:B------:R-:W-:-:S04]  /*1090*/  @!P1 SHF.L.U32 R7, R7, 0x1, RZ ;  /* 0x0000000107079819 */ /* 0x000fc800000006ff */
[----:B------:R-:W-:Y:S01]  /*10a0*/  LOP3.LUT R7, R7, 0x80000000, R0, 0xf8, !PT ;  /* 0x8000000007077812 */ /* 0x000fe200078ef800 */
[----:B------:R-:W-:Y:S06]  /*10b0*/  BRA `(.L_x_65) ;  /* 0x0000000000047947 */ /* 0x000fec0003800000 */
.L_x_66:
[----:B------:R0:W1:Y:S02]  /*10c0*/  MUFU.RCP R7, R0 ;  /* 0x0000000000077308 */ /* 0x0000640000001000 */
.L_x_65:
[----:B------:R-:W-:Y:S05]  /*10d0*/  BSYNC.RECONVERGENT B2 ;  /* 0x0000000000027941 */ /* 0x000fea0003800200 */
.L_x_63:
[----:B------:R-:W-:-:S04]  /*10e0*/  HFMA2 R5, -RZ, RZ, 0, 0 ;  /* 0x00000000ff057431 */ /* 0x000fc800000001ff */
[----:B01----:R-:W-:Y:S05]  /*10f0*/  RET.REL.NODEC R4 `(_Z7sigmoidiPKfPfS1_) ;  /* 0xffffffec04c07950 */ /* 0x003fea0003c3ffff */
.L_x_67:
        /* <DEDUP_REMOVED lines=16> */
.L_x_94:


//--------------------- .text._Z7sigmoidiPKfPf    --------------------------
	.section	.text._Z7sigmoidiPKfPf,"ax",@progbits
	.align	128
        .global         _Z7sigmoidiPKfPf
        .type           _Z7sigmoidiPKfPf,@function
        .size           _Z7sigmoidiPKfPf,(.L_x_95 - _Z7sigmoidiPKfPf)
        .other          _Z7sigmoidiPKfPf,@"STO_CUDA_ENTRY STV_DEFAULT"
_Z7sigmoidiPKfPf:
.text._Z7sigmoidiPKfPf:
        /* <DEDUP_REMOVED lines=12> */
[----:B------:R-:W-:Y:S01]  /*00c0*/  IADD3 R9, PT, PT, RZ, -R3, RZ ;  /* 0x80000003ff097210 */ /* 0x000fe20007ffe0ff */
[----:B------:R-:W-:Y:S01]  /*00d0*/  BSSY.RECONVERGENT B0, `(.L_x_68) ;  /* 0x000003f000007945 */ /* 0x000fe20003800200 */
[----:B------:R-:W-:Y:S02]  /*00e0*/  ISETP.NE.U32.AND P2, PT, R3, RZ, PT ;  /* 0x000000ff0300720c */ /* 0x000fe40003f45070 */
[C---:B------:R-:W-:Y:S02]  /*00f0*/  ISETP.GE.AND P0, PT, R0.reuse, UR5, PT ;  /* 0x0000000500007c0c */ /* 0x040fe4000bf06270 */
[----:B------:R-:W-:Y:S01]  /*0100*/  VIMNMX R7, PT, PT, R0, UR5, !PT ;  /* 0x0000000500077c48 */ /* 0x000fe2000ffe0100 */
[----:B------:R-:W1:Y:S01]  /*0110*/  LDCU.64 UR4, c[0x0][0x358] ;  /* 0x00006b00ff0477ac */ /* 0x000e620008000a00 */
[----:B------:R-:W-:-:S04]  /*0120*/  SEL R18, RZ, 0x1, P0 ;  /* 0x00000001ff127807 */ /* 0x000fc80000000000 */
        /* <DEDUP_REMOVED lines=15> */
[----:B------:R-:W-:-:S05]  /*0220*/  @!P2 LOP3.LUT R5, RZ, R3, RZ, 0x33, !PT ;  /* 0x00000003ff05a212 */ /* 0x000fca00078e33ff */
[----:B------:R-:W-:-:S05]  /*0230*/  IMAD.IADD R18, R18, 0x1, R5 ;  /* 0x0000000112127824 */ /* 0x000fca00078e0205 */
[----:B------:R-:W-:-:S04]  /*0240*/  LOP3.LUT R0, R18, 0x3, RZ, 0xc0, !PT ;  /* 0x0000000312007812 */ /* 0x000fc800078ec0ff */
[----:B------:R-:W-:-:S13]  /*0250*/  ISETP.NE.AND P0, PT, R0, 0x3, PT ;  /* 0x000000030000780c */ /* 0x000fda0003f05270 */
[----:B-1----:R-:W-:Y:S05]  /*0260*/  @!P0 BRA `(.L_x_69) ;  /* 0x0000000000948947 */ /* 0x002fea0003800000 */
[----:B------:R-:W0:Y:S01]  /*0270*/  LDC.64 R16, c[0x0][0x390] ;  /* 0x0000e400ff107b82 */ /* 0x000e220000000a00 */
[----:B------:R-:W-:-:S04]  /*0280*/  IADD3 R0, PT, PT, R18, 0x1, RZ ;  /* 0x0000000112007810 */ /* 0x000fc80007ffe0ff */
[----:B------:R-:W-:-:S03]  /*0290*/  LOP3.LUT R0, R0, 0x3, RZ, 0xc0, !PT ;  /* 0x0000000300007812 */ /* 0x000fc600078ec0ff */
[----:B------:R-:W1:Y:S01]  /*02a0*/  LDC.64 R12, c[0x0][0x388] ;  /* 0x0000e200ff0c7b82 */ /* 0x000e620000000a00 */
[----:B------:R-:W-:-:S07]  /*02b0*/  IADD3 R19, PT, PT, -R0, RZ, RZ ;  /* 0x000000ff00137210 */ /* 0x000fce0007ffe1ff */
.L_x_73:
[----:B-1----:R-:W-:-:S06]  /*02c0*/  IMAD.WIDE R4, R2, 0x4, R12 ;  /* 0x0000000402047825 */ /* 0x002fcc00078e020c */
[----:B--2---:R-:W2:Y:S01]  /*02d0*/  LDG.E.CONSTANT R4, desc[UR4][R4.64] ;  /* 0x0000000404047981 */ /* 0x004ea2000c1e9900 */
[----:B------:R-:W-:Y:S01]  /*02e0*/  IMAD.MOV.U32 R7, RZ, RZ, 0x3bbb989d ;  /* 0x3bbb989dff077424 */ /* 0x000fe200078e00ff */
[----:B------:R-:W-:Y:S01]  /*02f0*/  MOV R9, 0x437c0000 ;  /* 0x437c000000097802 */ /* 0x000fe20000000f00 */
[----:B------:R-:W-:Y:S01]  /*0300*/  BSSY.RECONVERGENT B1, `(.L_x_70) ;  /* 0x0000018000017945 */ /* 0x000fe20003800200 */
[----:B------:R-:W-:Y:S01]  /*0310*/  IADD3 R19, PT, PT, R19, 0x1, RZ ;  /* 0x0000000113137810 */ /* 0x000fe20007ffe0ff */
[----:B0-----:R-:W-:-:S03]  /*0320*/  IMAD.WIDE R14, R2, 0x4, R16 ;  /* 0x00000004020e7825 */ /* 0x001fc600078e0210 */
[----:B------:R-:W-:Y:S01]  /*0330*/  ISETP.NE.AND P3, PT, R19, RZ, PT ;  /* 0x000000ff1300720c */ /* 0x000fe20003f65270 */
[----:B--2---:R-:W-:-:S04]  /*0340*/  FFMA.SAT R0, R4, -R7, 0.5 ;  /* 0x3f00000004007423 */ /* 0x004fc80000002807 */
[----:B------:R-:W-:-:S04]  /*0350*/  FFMA.RM R0, R0, R9, 12582913 ;  /* 0x4b40000100007423 */ /* 0x000fc80000004009 */
[C---:B------:R-:W-:Y:S01]  /*0360*/  FADD R7, R0.reuse, -12583039 ;  /* 0xcb40007f00077421 */ /* 0x040fe20000000000 */
[----:B------:R-:W-:-:S03]  /*0370*/  SHF.L.U32 R0, R0, 0x17, RZ ;  /* 0x0000001700007819 */ /* 0x000fc600000006ff */
[----:B------:R-:W-:-:S04]  /*0380*/  FFMA R7, R4, -1.4426950216293334961, -R7 ;  /* 0xbfb8aa3b04077823 */ /* 0x000fc80000000807 */
[----:B------:R-:W-:-:S06]  /*0390*/  FFMA R7, R4, -1.925963033500011079e-08, R7 ;  /* 0xb2a5706004077823 */ /* 0x000fcc0000000007 */
[----:B------:R-:W0:Y:S02]  /*03a0*/  MUFU.EX2 R7, R7 ;  /* 0x0000000700077308 */ /* 0x000e240000000800 */
[----:B0-----:R-:W-:-:S04]  /*03b0*/  FFMA R6, R0, R7, 1 ;  /* 0x3f80000000067423 */ /* 0x001fc80000000007 */
[----:B------:R-:W-:-:S05]  /*03c0*/  VIADD R0, R6, 0x1800000 ;  /* 0x0180000006007836 */ /* 0x000fca0000000000 */
[----:B------:R-:W-:-:S04]  /*03d0*/  LOP3.LUT R0, R0, 0x7f800000, RZ, 0xc0, !PT ;  /* 0x7f80000000007812 */ /* 0x000fc800078ec0ff */
[----:B------:R-:W-:-:S13]  /*03e0*/  ISETP.GT.U32.AND P0, PT, R0, 0x1ffffff, PT ;  /* 0x01ffffff0000780c */ /* 0x000fda0003f04070 */
[----:B------:R-:W-:Y:S05]  /*03f0*/  @P0 BRA `(.L_x_71) ;  /* 0x0000000000100947 */ /* 0x000fea0003800000 */
[----:B------:R-:W-:Y:S02]  /*0400*/  MOV R0, R6 ;  /* 0x0000000600007202 */ /* 0x000fe40000000f00 */
[----:B------:R-:W-:-:S07]  /*0410*/  MOV R4, 0x430 ;  /* 0x0000043000047802 */ /* 0x000fce0000000f00 */
[----:B------:R-:W-:Y:S05]  /*0420*/  CALL.REL.NOINC `($__internal_3_$__cuda_sm20_rcp_rn_f32_slowpath) ;  /* 0x00000008000c7944 */ /* 0x000fea0003c00000 */
[----:B------:R-:W-:Y:S05]  /*0430*/  BRA `(.L_x_72) ;  /* 0x0000000000107947 */ /* 0x000fea0003800000 */
.L_x_71:
[----:B------:R-:W0:Y:S02]  /*0440*/  MUFU.RCP R7, R6 ;  /* 0x0000000600077308 */ /* 0x000e240000001000 */
[----:B0-----:R-:W-:-:S04]  /*0450*/  FFMA R0, R6, R7, -1 ;  /* 0xbf80000006007423 */ /* 0x001fc80000000007 */
[----:B------:R-:W-:-:S04]  /*0460*/  FADD.FTZ R0, -R0, -RZ ;  /* 0x800000ff00007221 */ /* 0x000fc80000010100 */
[----:B------:R-:W-:-:S07]  /*0470*/  FFMA R7, R7, R0, R7 ;  /* 0x0000000007077223 */ /* 0x000fce0000000007 */
.L_x_72:
[----:B------:R-:W-:Y:S05]  /*0480*/  BSYNC.RECONVERGENT B1 ;  /* 0x0000000000017941 */ /* 0x000fea0003800200 */
.L_x_70:
[----:B------:R2:W-:Y:S01]  /*0490*/  STG.E desc[UR4][R14.64], R7 ;  /* 0x000000070e007986 */ /* 0x0005e2000c101904 */
[----:B------:R-:W-:Y:S01]  /*04a0*/  IMAD.IADD R2, R3, 0x1, R2 ;  /* 0x0000000103027824 */ /* 0x000fe200078e0202 */
[----:B------:R-:W-:Y:S06]  /*04b0*/  @P3 BRA `(.L_x_73) ;  /* 0xfffffffc00803947 */ /* 0x000fec000383ffff */
.L_x_69:
[----:B------:R-:W-:Y:S05]  /*04c0*/  BSYNC.RECONVERGENT B0 ;  /* 0x0000000000007941 */ /* 0x000fea0003800200 */
.L_x_68:
[----:B--2---:R-:W0:Y:S01]  /*04d0*/  LDC.64 R14, c[0x0][0x390] ;  /* 0x0000e400ff0e7b82 */ /* 0x004e220000000a00 */
[----:B------:R-:W-:Y:S01]  /*04e0*/  ISETP.GE.U32.AND P0, PT, R18, 0x3, PT ;  /* 0x000000031200780c */ /* 0x000fe20003f06070 */
[----:B------:R-:W1:Y:S06]  /*04f0*/  LDCU UR6, c[0x0][0x380] ;  /* 0x00007000ff0677ac */ /* 0x000e6c0008000800 */
[----:B------:R-:W2:Y:S06]  /*0500*/  LDC.64 R12, c[0x0][0x388] ;  /* 0x0000e200ff0c7b82 */ /* 0x000eac0000000a00 */
[----:B-1----:R-:W-:Y:S05]  /*0510*/  @!P0 EXIT ;  /* 0x000000000000894d */ /* 0x002fea0003800000 */
.L_x_86:
[----:B--2---:R-:W-:-:S05]  /*0520*/  IMAD.WIDE R18, R2, 0x4, R12 ;  /* 0x0000000402127825 */ /* 0x004fca00078e020c */
[----:B------:R-:W2:Y:S01]  /*0530*/  LDG.E.CONSTANT R0, desc[UR4][R18.64] ;  /* 0x0000000412007981 */ /* 0x000ea2000c1e9900 */
[----:B------:R-:W-:Y:S01]  /*0540*/  HFMA2 R5, -RZ, RZ, 0.96630859375, -0.0022525787353515625 ;  /* 0x3bbb989dff057431 */ /* 0x000fe200000001ff */
[----:B------:R-:W-:Y:S01]  /*0550*/  MOV R7, 0x437c0000 ;  /* 0x437c000000077802 */ /* 0x000fe20000000f00 */
[----:B------:R-:W-:Y:S03]  /*0560*/  BSSY.RECONVERGENT B0, `(.L_x_74) ;  /* 0x0000015000007945 */ /* 0x000fe60003800200 */
[----:B--2---:R-:W-:-:S04]  /*0570*/  FFMA.SAT R4, R0, -R5, 0.5 ;  /* 0x3f00000000047423 */ /* 0x004fc80000002805 */
[----:B------:R-:W-:-:S04]  /*0580*/  FFMA.RM R4, R4, R7, 12582913 ;  /* 0x4b40000104047423 */ /* 0x000fc80000004007 */
[C---:B------:R-:W-:Y:S01]  /*0590*/  FADD R5, R4.reuse, -12583039 ;  /* 0xcb40007f04057421 */ /* 0x040fe20000000000 */
[----:B------:R-:W-:-:S03]  /*05a0*/  IMAD.SHL.U32 R4, R4, 0x800000, RZ ;  /* 0x0080000004047824 */ /* 0x000fc600078e00ff */
[----:B------:R-:W-:-:S04]  /*05b0*/  FFMA R5, R0, -1.4426950216293334961, -R5 ;  /* 0xbfb8aa3b00057823 */ /* 0x000fc80000000805 */
[----:B------:R-:W-:-:S06]  /*05c0*/  FFMA R5, R0, -1.925963033500011079e-08, R5 ;  /* 0xb2a5706000057823 */ /* 0x000fcc0000000005 */
[----:B------:R-:W1:Y:S02]  /*05d0*/  MUFU.EX2 R5, R5 ;  /* 0x0000000500057308 */ /* 0x000e640000000800 */
[----:B-1----:R-:W-:-:S05]  /*05e0*/  FFMA R4, R4, R5, 1 ;  /* 0x3f80000004047423 */ /* 0x002fca0000000005 */
[----:B------:R-:W-:-:S04]  /*05f0*/  IADD3 R0, PT, PT, R4, 0x1800000, RZ ;  /* 0x0180000004007810 */ /* 0x000fc80007ffe0ff */
[----:B------:R-:W-:-:S04]  /*0600*/  LOP3.LUT R0, R0, 0x7f800000, RZ, 0xc0, !PT ;  /* 0x7f80000000007812 */ /* 0x000fc800078ec0ff */
[----:B------:R-:W-:-:S13]  /*0610*/  ISETP.GT.U32.AND P0, PT, R0, 0x1ffffff, PT ;  /* 0x01ffffff0000780c */ /* 0x000fda0003f04070 */
[----:B------:R-:W-:Y:S05]  /*0620*/  @P0 BRA `(.L_x_75) ;  /* 0x0000000000100947 */ /* 0x000fea0003800000 */
[----:B------:R-:W-:Y:S02]  /*0630*/  MOV R0, R4 ;  /* 0x0000000400007202 */ /* 0x000fe40000000f00 */
[----:B------:R-:W-:-:S07]  /*0640*/  MOV R4, 0x660 ;  /* 0x0000066000047802 */ /* 0x000fce0000000f00 */
[----:B0-----:R-:W-:Y:S05]  /*0650*/  CALL.REL.NOINC `($__internal_3_$__cuda_sm20_rcp_rn_f32_slowpath) ;  /* 0x0000000400807944 */ /* 0x001fea0003c00000 */
[----:B------:R-:W-:Y:S05]  /*0660*/  BRA `(.L_x_76) ;  /* 0x0000000000107947 */ /* 0x000fea0003800000 */
.L_x_75:
[----:B------:R-:W1:Y:S02]  /*0670*/  MUFU.RCP R7, R4 ;  /* 0x0000000400077308 */ /* 0x000e640000001000 */
[----:B-1----:R-:W-:-:S04]  /*0680*/  FFMA R0, R4, R7, -1 ;  /* 0xbf80000004007423 */ /* 0x002fc80000000007 */
[----:B------:R-:W-:-:S04]  /*0690*/  FADD.FTZ R0, -R0, -RZ ;  /* 0x800000ff00007221 */ /* 0x000fc80000010100 */
[----:B------:R-:W-:-:S07]  /*06a0*/  FFMA R7, R7, R0, R7 ;  /* 0x0000000007077223 */ /* 0x000fce0000000007 */
.L_x_76:
[----:B------:R-:W-:Y:S05]  /*06b0*/  BSYNC.RECONVERGENT B0 ;  /* 0x0000000000007941 */ /* 0x000fea0003800200 */
.L_x_74:
[----:B------:R-:W-:-:S05]  /*06c0*/  IMAD.WIDE R18, R3, 0x4, R18 ;  /* 0x0000000403127825 */ /* 0x000fca00078e0212 */
[----:B------:R-:W2:Y:S01]  /*06d0*/  LDG.E.CONSTANT R0, desc[UR4][R18.64] ;  /* 0x0000000412007981 */ /* 0x000ea2000c1e9900 */
[----:B------:R-:W-:Y:S02]  /*06e0*/  HFMA2 R9, -RZ, RZ, 3.7421875, 0 ;  /* 0x437c0000ff097431 */ /* 0x000fe400000001ff */
[----:B------:R-:W-:Y:S01]  /*06f0*/  IMAD.MOV.U32 R5, RZ, RZ, 0x3bbb989d ;  /* 0x3bbb989dff057424 */ /* 0x000fe200078e00ff */
[----:B------:R-:W-:Y:S01]  /*0700*/  BSSY.RECONVERGENT B0, `(.L_x_77) ;  /* 0x0000017000007945 */ /* 0x000fe20003800200 */
[----:B0-----:R-:W-:-:S05]  /*0710*/  IMAD.WIDE R16, R2, 0x4, R14 ;  /* 0x0000000402107825 */ /* 0x001fca00078e020e */
[----:B------:R0:W-:Y:S01]  /*0720*/  STG.E desc[UR4][R16.64], R7 ;  /* 0x0000000710007986 */ /* 0x0001e2000c101904 */
[----:B--2---:R-:W-:-:S04]  /*0730*/  FFMA.SAT R4, R0, -R5, 0.5 ;  /* 0x3f00000000047423 */ /* 0x004fc80000002805 */
[----:B------:R-:W-:-:S04]  /*0740*/  FFMA.RM R4, R4, R9, 12582913 ;  /* 0x4b40000104047423 */ /* 0x000fc80000004009 */
[C---:B------:R-:W-:Y:S01]  /*0750*/  FADD R5, R4.reuse, -12583039 ;  /* 0xcb40007f04057421 */ /* 0x040fe20000000000 */
[----:B------:R-:W-:-:S03]  /*0760*/  SHF.L.U32 R4, R4, 0x17, RZ ;  /* 0x0000001704047819 */ /* 0x000fc600000006ff */
[----:B------:R-:W-:-:S04]  /*0770*/  FFMA R5, R0, -1.4426950216293334961, -R5 ;  /* 0xbfb8aa3b00057823 */ /* 0x000fc80000000805 */
[----:B------:R-:W-:-:S06]  /*0780*/  FFMA R5, R0, -1.925963033500011079e-08, R5 ;  /* 0xb2a5706000057823 */ /* 0x000fcc0000000005 */
[----:B------:R-:W1:Y:S02]  /*0790*/  MUFU.EX2 R5, R5 ;  /* 0x0000000500057308 */ /* 0x000e640000000800 */
[----:B-1----:R-:W-:-:S04]  /*07a0*/  FFMA R4, R4, R5, 1 ;  /* 0x3f80000004047423 */ /* 0x002fc80000000005 */
[----:B------:R-:W-:-:S05]  /*07b0*/  VIADD R0, R4, 0x1800000 ;  /* 0x0180000004007836 */ /* 0x000fca0000000000 */
[----:B------:R-:W-:-:S04]  /*07c0*/  LOP3.LUT R0, R0, 0x7f800000, RZ, 0xc0, !PT ;  /* 0x7f80000000007812 */ /* 0x000fc800078ec0ff */
[----:B------:R-:W-:-:S13]  /*07d0*/  ISETP.GT.U32.AND P0, PT, R0, 0x1ffffff, PT ;  /* 0x01ffffff0000780c */ /* 0x000fda0003f04070 */
[----:B0-----:R-:W-:Y:S05]  /*07e0*/  @P0 BRA `(.L_x_78) ;  /* 0x0000000000100947 */ /* 0x001fea0003800000 */
[----:B------:R-:W-:Y:S02]  /*07f0*/  MOV R0, R4 ;  /* 0x0000000400007202 */ /* 0x000fe40000000f00 */
[----:B------:R-:W-:-:S07]  /*0800*/  MOV R4, 0x820 ;  /* 0x0000082000047802 */ /* 0x000fce0000000f00 */
[----:B------:R-:W-:Y:S05]  /*0810*/  CALL.REL.NOINC `($__internal_3_$__cuda_sm20_rcp_rn_f32_slowpath) ;  /* 0x0000000400107944 */ /* 0x000fea0003c00000 */
[----:B------:R-:W-:Y:S05]  /*0820*/  BRA `(.L_x_79) ;  /* 0x0000000000107947 */ /* 0x000fea0003800000 */
.L_x_78:
[----:B------:R-:W0:Y:S02]  /*0830*/  MUFU.RCP R7, R4 ;  /* 0x0000000400077308 */ /* 0x000e240000001000 */
[----:B0-----:R-:W-:-:S04]  /*0840*/  FFMA R0, R4, R7, -1 ;  /* 0xbf80000004007423 */ /* 0x001fc80000000007 */
[----:B------:R-:W-:-:S04]  /*0850*/  FADD.FTZ R0, -R0, -RZ ;  /* 0x800000ff00007221 */ /* 0x000fc80000010100 */
[----:B------:R-:W-:-:S07]  /*0860*/  FFMA R7, R7, R0, R7 ;  /* 0x0000000007077223 */ /* 0x000fce0000000007 */
.L_x_79:
[----:B------:R-:W-:Y:S05]  /*0870*/  BSYNC.RECONVERGENT B0 ;  /* 0x0000000000007941 */ /* 0x000fea0003800200 */
.L_x_77:
[----:B------:R-:W-:-:S05]  /*0880*/  IMAD.WIDE R18, R3, 0x4, R18 ;  /* 0x0000000403127825 */ /* 0x000fca00078e0212 */
[----:B------:R-:W2:Y:S01]  /*0890*/  LDG.E.CONSTANT R0, desc[UR4][R18.64] ;  /* 0x0000000412007981 */ /* 0x000ea2000c1e9900 */
[----:B------:R-:W-:Y:S01]  /*08a0*/  MOV R5, 0x3bbb989d ;  /* 0x3bbb989d00057802 */ /* 0x000fe20000000f00 */
[----:B------:R-:W-:Y:S01]  /*08b0*/  IMAD.MOV.U32 R9, RZ, RZ, 0x437c0000 ;  /* 0x437c0000ff097424 */ /* 0x000fe200078e00ff */
[----:B------:R-:W-:Y:S01]  /*08c0*/  BSSY.RECONVERGENT B0, `(.L_x_80) ;  /* 0x0000017000007945 */ /* 0x000fe20003800200 */
[----:B------:R-:W-:-:S05]  /*08d0*/  IMAD.WIDE R16, R3, 0x4, R16 ;  /* 0x0000000403107825 */ /* 0x000fca00078e0210 */
        /* <DEDUP_REMOVED lines=8> */
[----:B-1----:R-:W-:-:S05]  /*0960*/  FFMA R4, R4, R5, 1 ;  /* 0x3f80000004047423 */ /* 0x002fca0000000005 */
[----:B------:R-:W-:-:S04]  /*0970*/  IADD3 R0, PT, PT, R4, 0x1800000, RZ ;  /* 0x0180000004007810 */ /* 0x000fc80007ffe0ff */
[----:B------:R-:W-:-:S04]  /*0980*/  LOP3.LUT R0, R0, 0x7f800000, RZ, 0xc0, !PT ;  /* 0x7f80000000007812 */ /* 0x000fc800078ec0ff */
[----:B------:R-:W-:-:S13]  /*0990*/  ISETP.GT.U32.AND P0, PT, R0, 0x1ffffff, PT ;  /* 0x01ffffff0000780c */ /* 0x000fda0003f04070 */
[----:B0-----:R-:W-:Y:S05]  /*09a0*/  @P0 BRA `(.L_x_81) ;  /* 0x0000000000100947 */ /* 0x001fea0003800000 */
[----:B------:R-:W-:Y:S01]  /*09b0*/  IMAD.MOV.U32 R0, RZ, RZ, R4 ;  /* 0x000000ffff007224 */ /* 0x000fe200078e0004 */
[----:B------:R-:W-:-:S07]  /*09c0*/  MOV R4, 0x9e0 ;  /* 0x000009e000047802 */ /* 0x000fce0000000f00 */
[----:B------:R-:W-:Y:S05]  /*09d0*/  CALL.REL.NOINC `($__internal_3_$__cuda_sm20_rcp_rn_f32_slowpath) ;  /* 0x0000000000a07944 */ /* 0x000fea0003c00000 */
[----:B------:R-:W-:Y:S05]  /*09e0*/  BRA `(.L_x_82) ;  /* 0x0000000000107947 */ /* 0x000fea0003800000 */
.L_x_81:
[----:B------:R-:W0:Y:S02]  /*09f0*/  MUFU.RCP R7, R4 ;  /* 0x0000000400077308 */ /* 0x000e240000001000 */
[----:B0-----:R-:W-:-:S04]  /*0a00*/  FFMA R0, R4, R7, -1 ;  /* 0xbf80000004007423 */ /* 0x001fc80000000007 */
[----:B------:R-:W-:-:S04]  /*0a10*/  FADD.FTZ R0, -R0, -RZ ;  /* 0x800000ff00007221 */ /* 0x000fc80000010100 */
[----:B------:R-:W-:-:S07]  /*0a20*/  FFMA R7, R7, R0, R7 ;  /* 0x0000000007077223 */ /* 0x000fce0000000007 */
.L_x_82:
[----:B------:R-:W-:Y:S05]  /*0a30*/  BSYNC.RECONVERGENT B0 ;  /* 0x0000000000007941 */ /* 0x000fea0003800200 */
.L_x_80:
[----:B------:R-:W-:-:S06]  /*0a40*/  IMAD.WIDE R18, R3, 0x4, R18 ;  /* 0x0000000403127825 */ /* 0x000fcc00078e0212 */
[----:B------:R-:W2:Y:S01]  /*0a50*/  LDG.E.CONSTANT R18, desc[UR4][R18.64] ;  /* 0x0000000412127981 */ /* 0x000ea2000c1e9900 */
[----:B------:R-:W-:Y:S01]  /*0a60*/  HFMA2 R5, -RZ, RZ, 0.96630859375, -0.0022525787353515625 ;  /* 0x3bbb989dff057431 */ /* 0x000fe200000001ff */
[----:B------:R-:W-:Y:S01]  /*0a70*/  MOV R9, 0x437c0000 ;  /* 0x437c000000097802 */ /* 0x000fe20000000f00 */
[----:B------:R-:W-:Y:S01]  /*0a80*/  IMAD.WIDE R16, R3, 0x4, R16 ;  /* 0x0000000403107825 */ /* 0x000fe200078e0210 */
[----:B------:R-:W-:Y:S04]  /*0a90*/  BSSY.RECONVERGENT B0, `(.L_x_83) ;  /* 0x0000016000007945 */ /* 0x000fe80003800200 */
[----:B------:R0:W-:Y:S01]  /*0aa0*/  STG.E desc[UR4][R16.64], R7 ;  /* 0x0000000710007986 */ /* 0x0001e2000c101904 */
        /* <DEDUP_REMOVED lines=12> */
[----:B------:R-:W-:Y:S02]  /*0b70*/  MOV R0, R4 ;  /* 0x0000000400007202 */ /* 0x000fe40000000f00 */
[----:B------:R-:W-:-:S07]  /*0b80*/  MOV R4, 0xba0 ;  /* 0x00000ba000047802 */ /* 0x000fce0000000f00 */
[----:B------:R-:W-:Y:S05]  /*0b90*/  CALL.REL.NOINC `($__internal_3_$__cuda_sm20_rcp_rn_f32_slowpath) ;  /* 0x0000000000307944 */ /* 0x000fea0003c00000 */
[----:B------:R-:W-:Y:S05]  /*0ba0*/  BRA `(.L_x_85) ;  /* 0x0000000000107947 */ /* 0x000fea0003800000 */
.L_x_84:
[----:B------:R-:W0:Y:S02]  /*0bb0*/  MUFU.RCP R7, R4 ;  /* 0x0000000400077308 */ /* 0x000e240000001000 */
[----:B0-----:R-:W-:-:S04]  /*0bc0*/  FFMA R0, R4, R7, -1 ;  /* 0xbf80000004007423 */ /* 0x001fc80000000007 */
[----:B------:R-:W-:-:S04]  /*0bd0*/  FADD.FTZ R0, -R0, -RZ ;  /* 0x800000ff00007221 */ /* 0x000fc80000010100 */
[----:B------:R-:W-:-:S07]  /*0be0*/  FFMA R7, R7, R0, R7 ;  /* 0x0000000007077223 */ /* 0x000fce0000000007 */
.L_x_85:
[----:B------:R-:W-:Y:S05]  /*0bf0*/  BSYNC.RECONVERGENT B0 ;  /* 0x0000000000007941 */ /* 0x000fea0003800200 */
.L_x_83:
[----:B------:R-:W-:-:S04]  /*0c00*/  IMAD.WIDE R16, R3, 0x4, R16 ;  /* 0x0000000403107825 */ /* 0x000fc800078e0210 */
[----:B------:R-:W-:Y:S01]  /*0c10*/  IMAD R2, R3, 0x4, R2 ;  /* 0x0000000403027824 */ /* 0x000fe200078e0202 */
[----:B------:R1:W-:Y:S04]  /*0c20*/  STG.E desc[UR4][R16.64], R7 ;  /* 0x0000000710007986 */ /* 0x0003e8000c101904 */
[----:B------:R-:W-:-:S13]  /*0c30*/  ISETP.GE.AND P0, PT, R2, UR6, PT ;  /* 0x0000000602007c0c */ /* 0x000fda000bf06270 */
[----:B-1----:R-:W-:Y:S05]  /*0c40*/  @!P0 BRA `(.L_x_86) ;  /* 0xfffffff800348947 */ /* 0x002fea000383ffff */
[----:B------:R-:W-:Y:S05]  /*0c50*/  EXIT ;  /* 0x000000000000794d */ /* 0x000fea0003800000 */
        .weak           $__internal_3_$__cuda_sm20_rcp_rn_f32_slowpath
        .type           $__internal_3_$__cuda_sm20_rcp_rn_f32_slowpath,@function
        .size           $__internal_3_$__cuda_sm20_rcp_rn_f32_slowpath,(.L_x_95 - $__internal_3_$__cuda_sm20_rcp_rn_f32_slowpath)
$__internal_3_$__cuda_sm20_rcp_rn_f32_slowpath:
        /* <DEDUP_REMOVED lines=15> */
.L_x_88:
[----:B------:R-:W-:-:S05]  /*0d50*/  VIADD R6, R5, 0xffffff03 ;  /* 0xffffff0305067836 */ /* 0x000fca0000000000 */
[----:B------:R-:W-:-:S13]  /*0d60*/  ISETP.GT.U32.AND P0, PT, R6, 0x1, PT ;  /* 0x000000010600780c */ /* 0x000fda0003f04070 */
[----:B------:R-:W-:Y:S05]  /*0d70*/  @P0 BRA `(.L_x_90) ;  /* 0x0000000000780947 */ /* 0x000fea0003800000 */
[----:B------:R-:W-:Y:S01]  /*0d80*/  LOP3.LUT R21, R0, 0x7fffff, RZ, 0xc0, !PT ;  /* 0x007fffff00157812 */ /* 0x000fe200078ec0ff */
[----:B------:R-:W-:Y:S02]  /*0d90*/  HFMA2 R9, -RZ, RZ, 0, 1.78813934326171875e-07 ;  /* 0x00000003ff097431 */ /* 0x000fe400000001ff */
[----:B------:R-:W-:Y:S01]  /*0da0*/  VIADD R5, R5, 0xffffff04 ;  /* 0xffffff0405057836 */ /* 0x000fe20000000000 */
[----:B------:R-:W-:-:S04]  /*0db0*/  LOP3.LUT R21, R21, 0x3f800000, RZ, 0xfc, !PT ;  /* 0x3f80000015157812 */ /* 0x000fc800078efcff */
[----:B------:R-:W0:Y:S01]  /*0dc0*/  MUFU.RCP R8, R21 ;  /* 0x0000001500087308 */ /* 0x000e220000001000 */
[----:B------:R-:W-:Y:S01]  /*0dd0*/  SHF.L.U32 R9, R9, R6, RZ ;  /* 0x0000000609097219 */ /* 0x000fe200000006ff */
        /* <DEDUP_REMOVED lines=8> */
[----:B------:R-:W-:Y:S02]  /*0e60*/  LOP3.LUT R9, R9, R10, RZ, 0xc0, !PT ;  /* 0x0000000a09097212 */ /* 0x000fe400078ec0ff */
[----:B------:R-:W-:-:S02]  /*0e70*/  IADD3 R7, PT, PT, -R7, RZ, RZ ;  /* 0x000000ff07077210 */ /* 0x000fc40007ffe1ff */
[-C--:B------:R-:W-:Y:S02]  /*0e80*/  SHF.R.U32.HI R9, RZ, R6.reuse, R9 ;  /* 0x00000006ff097219 */ /* 0x080fe40000011609 */
[--C-:B------:R-:W-:Y:S02]  /*0e90*/  LOP3.LUT P1, RZ, R7, R6, R10.reuse, 0xf8, !PT ;  /* 0x0000000607ff7212 */ /* 0x100fe4000782f80a */
[C---:B------:R-:W-:Y:S02]  /*0ea0*/  LOP3.LUT P0, RZ, R9.reuse, 0x1, RZ, 0xc0, !PT ;  /* 0x0000000109ff7812 */ /* 0x040fe4000780c0ff */
[----:B------:R-:W-:Y:S02]  /*0eb0*/  LOP3.LUT P2, RZ, R9, 0x2, RZ, 0xc0, !PT ;  /* 0x0000000209ff7812 */ /* 0x000fe4000784c0ff */
[----:B------:R-:W-:Y:S02]  /*0ec0*/  SHF.R.U32.HI R5, RZ, R5, R10 ;  /* 0x00000005ff057219 */ /* 0x000fe4000001160a */
[----:B------:R-:W-:-:S02]  /*0ed0*/  PLOP3.LUT P0, PT, P0, P1, P2, 0xe0, 0x0 ;  /* 0x000000000000781c */ /* 0x000fc40000703c20 */
[----:B------:R-:W-:Y:S02]  /*0ee0*/  LOP3.LUT P1, RZ, R0, 0x7fffff, RZ, 0xc0, !PT ;  /* 0x007fffff00ff7812 */ /* 0x000fe4000782c0ff */
[----:B------:R-:W-:-:S04]  /*0ef0*/  SEL R6, RZ, 0x1, !P0 ;  /* 0x00000001ff067807 */ /* 0x000fc80004000000 */
[----:B------:R-:W-:-:S04]  /*0f00*/  IADD3 R6, PT, PT, -R6, RZ, RZ ;  /* 0x000000ff06067210 */ /* 0x000fc80007ffe1ff */
[----:B------:R-:W-:-:S13]  /*0f10*/  ISETP.GE.AND P0, PT, R6, RZ, PT ;  /* 0x000000ff0600720c */ /* 0x000fda0003f06270 */
[----:B------:R-:W-:-:S04]  /*0f20*/  @!P0 IADD3 R5, PT, PT, R5, 0x1, RZ ;  /* 0x0000000105058810 */ /* 0x000fc80007ffe0ff */
[----:B------:R-:W-:-:S04]  /*0f30*/  @!P1 SHF.L.U32 R5, R5, 0x1, RZ ;  /* 0x0000000105059819 */ /* 0x000fc800000006ff */
[----:B------:R-:W-:Y:S01]  /*0f40*/  LOP3.LUT R7, R5, 0x80000000, R0, 0xf8, !PT ;  /* 0x8000000005077812 */ /* 0x000fe200078ef800 */
[----:B------:R-:W-:Y:S06]  /*0f50*/  BRA `(.L_x_89) ;  /* 0x0000000000047947 */ /* 0x000fec0003800000 */
.L_x_90:
[----:B------:R0:W1:Y:S02]  /*0f60*/  MUFU.RCP R7, R0 ;  /* 0x0000000000077308 */ /* 0x0000640000001000 */
.L_x_89:
[----:B------:R-:W-:Y:S05]  /*0f70*/  BSYNC.RECONVERGENT B2 ;  /* 0x0000000000027941 */ /* 0x000fea0003800200 */
.L_x_87:
[----:B------:R-:W-:-:S04]  /*0f80*/  MOV R5, 0x0 ;  /* 0x0000000000057802 */ /* 0x000fc80000000f00 */
[----:B01----:R-:W-:Y:S05]  /*0f90*/  RET.REL.NODEC R4 `(_Z7sigmoidiPKfPf) ;  /* 0xfffffff004187950 */ /* 0x003fea0003c3ffff */
.L_x_91:
        /* <DEDUP_REMOVED lines=14> */
.L_x_95:


//--------------------- .nv.shared.reserved.0     --------------------------
	.section	.nv.shared.reserved.0,"aw",@nobits
	.weak		__nv_reservedSMEM_offset_0_alias
	.size		__nv_reservedSMEM_offset_0_alias, 0, 64
	.other		__nv_reservedSMEM_offset_0_alias,@"STO_CUDA_RESERVED_SHARED STV_DEFAULT"
__nv_reservedSMEM_offset_0_alias:
	.zero		0
	.zero		64


//--------------------- .nv.constant0._Z4reluiPKfPfS1_ --------------------------
	.section	.nv.constant0._Z4reluiPKfPfS1_,"a",@progbits
	.sectionflags	@""
	.align	4
.nv.constant0._Z4reluiPKfPfS1_:
	.zero		928


//--------------------- .nv.constant0._Z4reluiPKfPf --------------------------
	.section	.nv.constant0._Z4reluiPKfPf,"a",@progbits
	.sectionflags	@""
	.align	4
.nv.constant0._Z4reluiPKfPf:
	.zero		920


//--------------------- .nv.constant0._Z8tanhSigmiiPKfPfS1_ --------------------------
	.section	.nv.constant0._Z8tanhSigmiiPKfPfS1_,"a",@progbits
	.sectionflags	@""
	.align	4
.nv.constant0._Z8tanhSigmiiPKfPfS1_:
	.zero		928


//--------------------- .nv.constant0._Z8tanhSigmiiPKfPf --------------------------
	.section	.nv.constant0._Z8tanhSigmiiPKfPf,"a",@progbits
	.sectionflags	@""
	.align	4
.nv.constant0._Z8tanhSigmiiPKfPf:
	.zero		920


//--------------------- .nv.constant0._Z4tanhiPKfPfS1_ --------------------------
	.section	.nv.constant0._Z4tanhiPKfPfS1_,"a",@progbits
	.sectionflags	@""
	.align	4
.nv.constant0._Z4tanhiPKfPfS1_:
	.zero		928


//--------------------- .nv.constant0._Z4tanhiPKfPf --------------------------
	.section	.nv.constant0._Z4tanhiPKfPf,"a",@progbits
	.sectionflags	@""
	.align	4
.nv.constant0._Z4tanhiPKfPf:
	.zero		920


//--------------------- .nv.constant0._Z7sigmoidiPKfPfS1_ --------------------------
	.section	.nv.constant0._Z7sigmoidiPKfPfS1_,"a",@progbits
	.sectionflags	@""
	.align	4
.nv.constant0._Z7sigmoidiPKfPfS1_:
	.zero		928


//--------------------- .nv.constant0._Z7sigmoidiPKfPf --------------------------
	.section	.nv.constant0._Z7sigmoidiPKfPf,"a",@progbits
	.sectionflags	@""
	.align	4
.nv.constant0._Z7sigmoidiPKfPf:
	.zero		920


//--------------------- SYMBOLS --------------------------

	.type		.nv.reservedSmem.offset0,@object
	.size		.nv.reservedSmem.offset0,0x4
